// auto-generated by cutlass_sweep.gemm — config: {"arch": "sm_90", "cluster_m": 1, "cluster_n": 1, "dtype": "fp16", "dtype_b": "fp16", "layout": "nt", "stages": 0, "tile_k": 128, "tile_m": 192, "tile_n": 176}
#include "cutlass/cutlass.h"
#include "cutlass/gemm/collective/collective_builder.hpp"
#include "cutlass/gemm/device/gemm_universal_adapter.h"
#include "cutlass/gemm/kernel/gemm_universal.hpp"
#include "cutlass/epilogue/collective/collective_builder.hpp"

using ElemA = cutlass::half_t;
using ElemB = cutlass::half_t;
using ElemCD = cutlass::half_t;
using Acc  = float;
using TileShape    = cute::Shape<cute::_192, cute::_176, cute::_128>;
using ClusterShape = cute::Shape<cute::_1, cute::_1, cute::_1>;

using CollectiveEpilogue = typename cutlass::epilogue::collective::CollectiveBuilder<
    cutlass::arch::Sm90, cutlass::arch::OpClassTensorOp,
    TileShape, ClusterShape,
    cutlass::epilogue::collective::EpilogueTileAuto,
    Acc, Acc,
    ElemCD, cutlass::layout::RowMajor, 128 / cutlass::sizeof_bits<ElemCD>::value,
    ElemCD, cutlass::layout::RowMajor, 128 / cutlass::sizeof_bits<ElemCD>::value,
    cutlass::epilogue::collective::EpilogueScheduleAuto
  >::CollectiveOp;

using CollectiveMainloop = typename cutlass::gemm::collective::CollectiveBuilder<
    cutlass::arch::Sm90, cutlass::arch::OpClassTensorOp,
    ElemA, cutlass::layout::RowMajor, 128 / cutlass::sizeof_bits<ElemA>::value,
    ElemB, cutlass::layout::ColumnMajor, 128 / cutlass::sizeof_bits<ElemB>::value,
    Acc,
    TileShape, ClusterShape,
    cutlass::gemm::collective::StageCountAutoCarveout<static_cast<int>(sizeof(typename CollectiveEpilogue::SharedStorage))>,
    cutlass::gemm::collective::KernelScheduleAuto
  >::CollectiveOp;

using GemmKernel = cutlass::gemm::kernel::GemmUniversal<
    cute::Shape<int,int,int,int>,
    CollectiveMainloop,
    CollectiveEpilogue
>;
using Gemm = cutlass::gemm::device::GemmUniversalAdapter<GemmKernel>;

// Force the device kernel symbol into the cubin without needing a host main.
auto* _anchor = &cutlass::device_kernel<GemmKernel>;


// ===== COMPILED SASS (sm_90a) =====

	.target	sm_90a

	.elftype	@"ET_EXEC"


//--------------------- .note.nv.tkinfo           --------------------------
	.section	.note.nv.tkinfo,"",@"SHT_NOTE"
	.sectionflags	@"SHF_NOTE_NV_TKINFO"
	.tkinfo
        /*0018*/ 	.word	0x00000002
        /*0030*/ 	.string	""
        /*0030*/ 	.string	"ptxas"
        /*0030*/ 	.string	"Cuda compilation tools, release 13.0, V13.0.88"
        /*0030*/ 	.string	"Build cuda_13.0.r13.0/compiler.36424714_0"
        /*0030*/ 	.string	"-arch sm_90a -m 64 "



//--------------------- .note.nv.cuinfo           --------------------------
	.section	.note.nv.cuinfo,"",@"SHT_NOTE"
	.sectionflags	@"SHF_NOTE_NV_CUINFO"
        /*0018*/ 	.short	0x0002
        /*001a*/ 	.short	0x005a
        /*001c*/ 	.short	0x0082
	.zero		2


//--------------------- .nv.info                  --------------------------
	.section	.nv.info,"",@"SHT_CUDA_INFO"
	.align	4


	//----- nvinfo : EIATTR_REGCOUNT
	.align		4
        /*0000*/ 	.byte	0x04, 0x2f
        /*0002*/ 	.short	(.L_15 - .L_14)
	.align		4
.L_14:
        /*0004*/ 	.word	index@(_ZN7cutlass13device_kernelINS_4gemm6kernel13GemmUniversalIN4cute5tupleIJiiiiEEENS1_10collective13CollectiveMmaINS1_34MainloopSm90TmaGmmaWarpSpecializedILi2ENS5_IJNS4_1CILi1EEESB_SB_EEENS1_35KernelTmaWarpSpecializedCooperativeEEENS5_IJNSA_ILi192EEENSA_ILi176EEENSA_ILi128EEEEEENS_6half_tENS5_IJlSB_lEEESJ_SK_NS4_8TiledMMAINS4_8MMA_AtomIJNS4_4SM904GMMA25MMA_64x16x16_F32F16F16_SSILNSO_5MajorE0ELSQ_0ELNSO_7ScaleInE1ELSR_1EEEEEENS4_6LayoutINS5_IJNSA_ILi2EEESB_SB_EEENS5_IJSB_NSA_ILi0EEESX_EEEEENS5_IJNS4_10UnderscoreES10_S10_EEEEENS4_13SM90_TMA_LOADENS4_14ComposedLayoutINS4_7SwizzleILi3ELi4ELi3EEENS4_18smem_ptr_flag_bitsILi16EEENSU_INS5_IJNSA_ILi8EEENSA_ILi64EEEEEENS5_IJS1A_SB_EEEEEEEvNS4_8identityES13_S1E_vS1F_EENS_8epilogue10collective6detail29Sm90TmaWarpSpecializedAdapterINS1I_15DefaultEpilogueISJ_SK_SK_NS1H_6thread17LinearCombinationISJ_Li1EffLNS1M_9ScaleType4KindE0ELNS_15FloatRoundStyleE2ESJ_EENS1_15EpilogueDefaultEEEEEvvEEEEvNT_6ParamsE)
        /*0008*/ 	.word	0x000000a8


	//----- nvinfo : EIATTR_FRAME_SIZE
	.align		4
.L_15:
        /*000c*/ 	.byte	0x04, 0x11
        /*000e*/ 	.short	(.L_17 - .L_16)
	.align		4
.L_16:
        /*0010*/ 	.word	index@(_ZN7cutlass13device_kernelINS_4gemm6kernel13GemmUniversalIN4cute5tupleIJiiiiEEENS1_10collective13CollectiveMmaINS1_34MainloopSm90TmaGmmaWarpSpecializedILi2ENS5_IJNS4_1CILi1EEESB_SB_EEENS1_35KernelTmaWarpSpecializedCooperativeEEENS5_IJNSA_ILi192EEENSA_ILi176EEENSA_ILi128EEEEEENS_6half_tENS5_IJlSB_lEEESJ_SK_NS4_8TiledMMAINS4_8MMA_AtomIJNS4_4SM904GMMA25MMA_64x16x16_F32F16F16_SSILNSO_5MajorE0ELSQ_0ELNSO_7ScaleInE1ELSR_1EEEEEENS4_6LayoutINS5_IJNSA_ILi2EEESB_SB_EEENS5_IJSB_NSA_ILi0EEESX_EEEEENS5_IJNS4_10UnderscoreES10_S10_EEEEENS4_13SM90_TMA_LOADENS4_14ComposedLayoutINS4_7SwizzleILi3ELi4ELi3EEENS4_18smem_ptr_flag_bitsILi16EEENSU_INS5_IJNSA_ILi8EEENSA_ILi64EEEEEENS5_IJS1A_SB_EEEEEEEvNS4_8identityES13_S1E_vS1F_EENS_8epilogue10collective6detail29Sm90TmaWarpSpecializedAdapterINS1I_15DefaultEpilogueISJ_SK_SK_NS1H_6thread17LinearCombinationISJ_Li1EffLNS1M_9ScaleType4KindE0ELNS_15FloatRoundStyleE2ESJ_EENS1_15EpilogueDefaultEEEEEvvEEEEvNT_6ParamsE)
        /*0014*/ 	.word	0x00000000


	//----- nvinfo : EIATTR_MIN_STACK_SIZE
	.align		4
.L_17:
        /*0018*/ 	.byte	0x04, 0x12
        /*001a*/ 	.short	(.L_19 - .L_18)
	.align		4
.L_18:
        /*001c*/ 	.word	index@(_ZN7cutlass13device_kernelINS_4gemm6kernel13GemmUniversalIN4cute5tupleIJiiiiEEENS1_10collective13CollectiveMmaINS1_34MainloopSm90TmaGmmaWarpSpecializedILi2ENS5_IJNS4_1CILi1EEESB_SB_EEENS1_35KernelTmaWarpSpecializedCooperativeEEENS5_IJNSA_ILi192EEENSA_ILi176EEENSA_ILi128EEEEEENS_6half_tENS5_IJlSB_lEEESJ_SK_NS4_8TiledMMAINS4_8MMA_AtomIJNS4_4SM904GMMA25MMA_64x16x16_F32F16F16_SSILNSO_5MajorE0ELSQ_0ELNSO_7ScaleInE1ELSR_1EEEEEENS4_6LayoutINS5_IJNSA_ILi2EEESB_SB_EEENS5_IJSB_NSA_ILi0EEESX_EEEEENS5_IJNS4_10UnderscoreES10_S10_EEEEENS4_13SM90_TMA_LOADENS4_14ComposedLayoutINS4_7SwizzleILi3ELi4ELi3EEENS4_18smem_ptr_flag_bitsILi16EEENSU_INS5_IJNSA_ILi8EEENSA_ILi64EEEEEENS5_IJS1A_SB_EEEEEEEvNS4_8identityES13_S1E_vS1F_EENS_8epilogue10collective6detail29Sm90TmaWarpSpecializedAdapterINS1I_15DefaultEpilogueISJ_SK_SK_NS1H_6thread17LinearCombinationISJ_Li1EffLNS1M_9ScaleType4KindE0ELNS_15FloatRoundStyleE2ESJ_EENS1_15EpilogueDefaultEEEEEvvEEEEvNT_6ParamsE)
        /*0020*/ 	.word	0x00000000
.L_19:


//--------------------- .nv.compat                --------------------------
	.section	.nv.compat,"",@"SHT_CUDA_COMPAT_INFO"
	.align	4
        /*0000*/ 	.byte	0x02, 0x09, 0x01, 0x00, 0x02, 0x02, 0x04, 0x00, 0x02, 0x05, 0x05, 0x00, 0x03, 0x07, 0x01, 0x01
        /*0010*/ 	.byte	0x02, 0x03, 0x01, 0x00, 0x02, 0x06, 0x01, 0x00, 0x04, 0x0b, 0x08, 0x00, 0x00, 0x00, 0x00, 0x00
        /*0020*/ 	.byte	0x00, 0x00, 0x00, 0x00


//--------------------- .nv.info._ZN7cutlass13device_kernelINS_4gemm6kernel13GemmUniversalIN4cute5tupleIJiiiiEEENS1_10collective13CollectiveMmaINS1_34MainloopSm90TmaGmmaWarpSpecializedILi2ENS5_IJNS4_1CILi1EEESB_SB_EEENS1_35KernelTmaWarpSpecializedCooperativeEEENS5_IJNSA_ILi192EEENSA_ILi176EEENSA_ILi128EEEEEENS_6half_tENS5_IJlSB_lEEESJ_SK_NS4_8TiledMMAINS4_8MMA_AtomIJNS4_4SM904GMMA25MMA_64x16x16_F32F16F16_SSILNSO_5MajorE0ELSQ_0ELNSO_7ScaleInE1ELSR_1EEEEEENS4_6LayoutINS5_IJNSA_ILi2EEESB_SB_EEENS5_IJSB_NSA_ILi0EEESX_EEEEENS5_IJNS4_10UnderscoreES10_S10_EEEEENS4_13SM90_TMA_LOADENS4_14ComposedLayoutINS4_7SwizzleILi3ELi4ELi3EEENS4_18smem_ptr_flag_bitsILi16EEENSU_INS5_IJNSA_ILi8EEENSA_ILi64EEEEEENS5_IJS1A_SB_EEEEEEEvNS4_8identityES13_S1E_vS1F_EENS_8epilogue10collective6detail29Sm90TmaWarpSpecializedAdapterINS1I_15DefaultEpilogueISJ_SK_SK_NS1H_6thread17LinearCombinationISJ_Li1EffLNS1M_9ScaleType4KindE0ELNS_15FloatRoundStyleE2ESJ_EENS1_15EpilogueDefaultEEEEEvvEEEEvNT_6ParamsE --------------------------
	.section	.nv.info._ZN7cutlass13device_kernelINS_4gemm6kernel13GemmUniversalIN4cute5tupleIJiiiiEEENS1_10collective13CollectiveMmaINS1_34MainloopSm90TmaGmmaWarpSpecializedILi2ENS5_IJNS4_1CILi1EEESB_SB_EEENS1_35KernelTmaWarpSpecializedCooperativeEEENS5_IJNSA_ILi192EEENSA_ILi176EEENSA_ILi128EEEEEENS_6half_tENS5_IJlSB_lEEESJ_SK_NS4_8TiledMMAINS4_8MMA_AtomIJNS4_4SM904GMMA25MMA_64x16x16_F32F16F16_SSILNSO_5MajorE0ELSQ_0ELNSO_7ScaleInE1ELSR_1EEEEEENS4_6LayoutINS5_IJNSA_ILi2EEESB_SB_EEENS5_IJSB_NSA_ILi0EEESX_EEEEENS5_IJNS4_10UnderscoreES10_S10_EEEEENS4_13SM90_TMA_LOADENS4_14ComposedLayoutINS4_7SwizzleILi3ELi4ELi3EEENS4_18smem_ptr_flag_bitsILi16EEENSU_INS5_IJNSA_ILi8EEENSA_ILi64EEEEEENS5_IJS1A_SB_EEEEEEEvNS4_8identityES13_S1E_vS1F_EENS_8epilogue10collective6detail29Sm90TmaWarpSpecializedAdapterINS1I_15DefaultEpilogueISJ_SK_SK_NS1H_6thread17LinearCombinationISJ_Li1EffLNS1M_9ScaleType4KindE0ELNS_15FloatRoundStyleE2ESJ_EENS1_15EpilogueDefaultEEEEEvvEEEEvNT_6ParamsE,"",@"SHT_CUDA_INFO"
	.sectionflags	@""
	.align	4


	//----- nvinfo : EIATTR_CUDA_API_VERSION
	.align		4
        /*0000*/ 	.byte	0x04, 0x37
        /*0002*/ 	.short	(.L_21 - .L_20)
.L_20:
        /*0004*/ 	.word	0x00000082


	//----- nvinfo : EIATTR_KPARAM_INFO
	.align		4
.L_21:
        /*0008*/ 	.byte	0x04, 0x17
        /*000a*/ 	.short	(.L_23 - .L_22)
.L_22:
        /*000c*/ 	.word	0x00000000
        /*0010*/ 	.short	0x0000
        /*0012*/ 	.short	0x0070
        /*0014*/ 	.byte	0x00, 0xf0, 0x01, 0x10


	//----- nvinfo : EIATTR_SPARSE_MMA_MASK
	.align		4
.L_23:
        /*0018*/ 	.byte	0x03, 0x50
        /*001a*/ 	.short	0x0000


	//----- nvinfo : EIATTR_MAXREG_COUNT
	.align		4
        /*001c*/ 	.byte	0x03, 0x1b
        /*001e*/ 	.short	0x00a8


	//----- nvinfo : EIATTR_NUM_BARRIERS
	.align		4
        /*0020*/ 	.byte	0x02, 0x4c
        /*0022*/ 	.byte	0x01
	.zero		1


	//----- nvinfo : EIATTR_EXTERNS
	.align		4
        /*0024*/ 	.byte	0x04, 0x0f
        /*0026*/ 	.short	(.L_25 - .L_24)


	//   ....[0]....
	.align		4
.L_24:
        /*0028*/ 	.word	index@(__assertfail)


	//----- nvinfo : EIATTR_MERCURY_ISA_VERSION
	.align		4
.L_25:
        /*002c*/ 	.byte	0x03, 0x5f
        /*002e*/ 	.short	0x0101


	//----- nvinfo : EIATTR_INT_WARP_WIDE_INSTR_OFFSETS
	.align		4
        /*0030*/ 	.byte	0x04, 0x31
        /*0032*/ 	.short	(.L_27 - .L_26)


	//   ....[0]....
.L_26:
        /*0034*/ 	.word	0x00000380


	//   ....[1]....
        /*0038*/ 	.word	0x00000390


	//   ....[2]....
        /*003c*/ 	.word	0x00000470


	//----- nvinfo : EIATTR_COOP_GROUP_MASK_REGIDS
	.align		4
.L_27:
        /*0040*/ 	.byte	0x04, 0x29
        /*0042*/ 	.short	(.L_29 - .L_28)


	//   ....[0]....
.L_28:
        /*0044*/ 	.word	0xffffffff


	//   ....[1]....
        /*0048*/ 	.word	0xffffffff


	//   ....[2]....
        /*004c*/ 	.word	0xffffffff


	//   ....[3]....
        /*0050*/ 	.word	0xffffffff


	//   ....[4]....
        /*0054*/ 	.word	0xffffffff


	//----- nvinfo : EIATTR_COOP_GROUP_INSTR_OFFSETS
	.align		4
.L_29:
        /*0058*/ 	.byte	0x04, 0x28
        /*005a*/ 	.short	(.L_31 - .L_30)


	//   ....[0]....
.L_30:
        /*005c*/ 	.word	0x00000060


	//   ....[1]....
        /*0060*/ 	.word	0x00000070


	//   ....[2]....
        /*0064*/ 	.word	0x00000130


	//   ....[3]....
        /*0068*/ 	.word	0x00000280


	//   ....[4]....
        /*006c*/ 	.word	0x00000f60


	//----- nvinfo : EIATTR_REG_RECONFIG
	.align		4
.L_31:
        /*0070*/ 	.byte	0x01, 0x54
	.zero		2


	//----- nvinfo : EIATTR_SYSCALL_OFFSETS
	.align		4
        /*0074*/ 	.byte	0x04, 0x46
        /*0076*/ 	.short	(.L_33 - .L_32)


	//   ....[0]....
.L_32:
        /*0078*/ 	.word	0x00001110


	//----- nvinfo : EIATTR_MBARRIER_INSTR_OFFSETS
	.align		4
.L_33:
        /*007c*/ 	.byte	0x04, 0x39
        /*007e*/ 	.short	(.L_35 - .L_34)


	//   ....[0]....
.L_34:
        /*0080*/ 	.word	0x00000230
        /*0084*/ 	.word	0x000000ff
        /*0088*/ 	.word	0x00000000
        /*008c*/ 	.short	0x0100
        /*008e*/ 	.byte	0x08
	.zero		1


	//   ....[1]....
        /*0090*/ 	.word	0x00000240
        /*0094*/ 	.word	0x000000ff
        /*0098*/ 	.word	0x00000010
        /*009c*/ 	.short	0x0100
        /*009e*/ 	.byte	0x08
	.zero		1


	//   ....[2]....
        /*00a0*/ 	.word	0x00000250
        /*00a4*/ 	.word	0x000000ff
        /*00a8*/ 	.word	0x00000008
        /*00ac*/ 	.short	0x0100
        /*00ae*/ 	.byte	0x08
	.zero		1


	//   ....[3]....
        /*00b0*/ 	.word	0x00000260
        /*00b4*/ 	.word	0x000000ff
        /*00b8*/ 	.word	0x00000018
        /*00bc*/ 	.short	0x0100
        /*00be*/ 	.byte	0x08
	.zero		1


	//   ....[4]....
        /*00c0*/ 	.word	0x000004e0
        /*00c4*/ 	.word	0x000000ff
        /*00c8*/ 	.word	0x00000030
        /*00cc*/ 	.short	0x0100
        /*00ce*/ 	.byte	0x06
	.zero		1


	//   ....[5]....
        /*00d0*/ 	.word	0x00000540
        /*00d4*/ 	.word	0x000000ff
        /*00d8*/ 	.word	0x00000038
        /*00dc*/ 	.short	0x0100
        /*00de*/ 	.byte	0x06
	.zero		1


	//   ....[6]....
        /*00e0*/ 	.word	0x00001190
        /*00e4*/ 	.word	0x00000003
        /*00e8*/ 	.word	0x00000000
        /*00ec*/ 	.short	0x010a
        /*00ee*/ 	.byte	0x3f
	.zero		1


	//   ....[7]....
        /*00f0*/ 	.word	0x000011d0
        /*00f4*/ 	.word	0x00000003
        /*00f8*/ 	.word	0x00000000
        /*00fc*/ 	.short	0x010a
        /*00fe*/ 	.byte	0x3f
	.zero		1


	//   ....[8]....
        /*0100*/ 	.word	0x00005610
        /*0104*/ 	.word	0x000000ff
        /*0108*/ 	.word	0x00000000
        /*010c*/ 	.short	0x010a
        /*010e*/ 	.byte	0x04
	.zero		1


	//   ....[9]....
        /*0110*/ 	.word	0x00005650
        /*0114*/ 	.word	0x000000ff
        /*0118*/ 	.word	0x00000000
        /*011c*/ 	.short	0x010a
        /*011e*/ 	.byte	0x04
	.zero		1


	//   ....[10]....
        /*0120*/ 	.word	0x00009aa0
        /*0124*/ 	.word	0x000000ff
        /*0128*/ 	.word	0x00000000
        /*012c*/ 	.short	0x0101
        /*012e*/ 	.byte	0x04
	.zero		1


	//   ....[11]....
        /*0130*/ 	.word	0x00009c40
        /*0134*/ 	.word	0x000000ff
        /*0138*/ 	.word	0x00000000
        /*013c*/ 	.short	0x0101
        /*013e*/ 	.byte	0x04
	.zero		1


	//   ....[12]....
        /*0140*/ 	.word	0x000156f0
        /*0144*/ 	.word	0x0000000c
        /*0148*/ 	.word	0x00000010
        /*014c*/ 	.short	0x010a
        /*014e*/ 	.byte	0x3f
	.zero		1


	//   ....[13]....
        /*0150*/ 	.word	0x00015b70
        /*0154*/ 	.word	0x00000005
        /*0158*/ 	.word	0x00000038
        /*015c*/ 	.short	0x0101
        /*015e*/ 	.byte	0x3f
	.zero		1


	//   ....[14]....
        /*0160*/ 	.word	0x000162a0
        /*0164*/ 	.word	0x00000007
        /*0168*/ 	.word	0x00000000
        /*016c*/ 	.short	0x010a
        /*016e*/ 	.byte	0x3f
	.zero		1


	//   ....[15]....
        /*0170*/ 	.word	0x00016320
        /*0174*/ 	.word	0x00000005
        /*0178*/ 	.word	0x00000000
        /*017c*/ 	.short	0x010a
        /*017e*/ 	.byte	0x3f
	.zero		1


	//   ....[16]....
        /*0180*/ 	.word	0x00016380
        /*0184*/ 	.word	0x00000003
        /*0188*/ 	.word	0x00000000
        /*018c*/ 	.short	0x010a
        /*018e*/ 	.byte	0x3f
	.zero		1


	//   ....[17]....
        /*0190*/ 	.word	0x000163e0
        /*0194*/ 	.word	0x00000005
        /*0198*/ 	.word	0x00000000
        /*019c*/ 	.short	0x010a
        /*019e*/ 	.byte	0x3f
	.zero		1


	//   ....[18]....
        /*01a0*/ 	.word	0x000164b0
        /*01a4*/ 	.word	0x0000000c
        /*01a8*/ 	.word	0x00000010
        /*01ac*/ 	.short	0x010a
        /*01ae*/ 	.byte	0x3f
	.zero		1


	//   ....[19]....
        /*01b0*/ 	.word	0x00016580
        /*01b4*/ 	.word	0x00000007
        /*01b8*/ 	.word	0x00000000
        /*01bc*/ 	.short	0x010a
        /*01be*/ 	.byte	0x3f
	.zero		1


	//----- nvinfo : EIATTR_NUM_MBARRIERS
	.align		4
.L_35:
        /*01c0*/ 	.byte	0x03, 0x38
        /*01c2*/ 	.short	0x0006


	//----- nvinfo : EIATTR_EXIT_INSTR_OFFSETS
	.align		4
        /*01c4*/ 	.byte	0x04, 0x1c
        /*01c6*/ 	.short	(.L_37 - .L_36)


	//   ....[0]....
.L_36:
        /*01c8*/ 	.word	0x00000590


	//   ....[1]....
        /*01cc*/ 	.word	0x00000e70


	//   ....[2]....
        /*01d0*/ 	.word	0x00014d30


	//   ....[3]....
        /*01d4*/ 	.word	0x00015380


	//   ....[4]....
        /*01d8*/ 	.word	0x00016370


	//----- nvinfo : EIATTR_MAX_THREADS
	.align		4
.L_37:
        /*01dc*/ 	.byte	0x04, 0x05
        /*01de*/ 	.short	(.L_39 - .L_38)
.L_38:
        /*01e0*/ 	.word	0x00000180
        /*01e4*/ 	.word	0x00000001
        /*01e8*/ 	.word	0x00000001


	//----- nvinfo : EIATTR_CRS_STACK_SIZE
	.align		4
.L_39:
        /*01ec*/ 	.byte	0x04, 0x1e
        /*01ee*/ 	.short	(.L_41 - .L_40)
.L_40:
        /*01f0*/ 	.word	0x00000000


	//----- nvinfo : EIATTR_CBANK_PARAM_SIZE
	.align		4
.L_41:
        /*01f4*/ 	.byte	0x03, 0x19
        /*01f6*/ 	.short	0x0470


	//----- nvinfo : EIATTR_PARAM_CBANK
	.align		4
        /*01f8*/ 	.byte	0x04, 0x0a
        /*01fa*/ 	.short	(.L_43 - .L_42)
	.align		4
.L_42:
        /*01fc*/ 	.word	index@(.nv.constant0._ZN7cutlass13device_kernelINS_4gemm6kernel13GemmUniversalIN4cute5tupleIJiiiiEEENS1_10collective13CollectiveMmaINS1_34MainloopSm90TmaGmmaWarpSpecializedILi2ENS5_IJNS4_1CILi1EEESB_SB_EEENS1_35KernelTmaWarpSpecializedCooperativeEEENS5_IJNSA_ILi192EEENSA_ILi176EEENSA_ILi128EEEEEENS_6half_tENS5_IJlSB_lEEESJ_SK_NS4_8TiledMMAINS4_8MMA_AtomIJNS4_4SM904GMMA25MMA_64x16x16_F32F16F16_SSILNSO_5MajorE0ELSQ_0ELNSO_7ScaleInE1ELSR_1EEEEEENS4_6LayoutINS5_IJNSA_ILi2EEESB_SB_EEENS5_IJSB_NSA_ILi0EEESX_EEEEENS5_IJNS4_10UnderscoreES10_S10_EEEEENS4_13SM90_TMA_LOADENS4_14ComposedLayoutINS4_7SwizzleILi3ELi4ELi3EEENS4_18smem_ptr_flag_bitsILi16EEENSU_INS5_IJNSA_ILi8EEENSA_ILi64EEEEEENS5_IJS1A_SB_EEEEEEEvNS4_8identityES13_S1E_vS1F_EENS_8epilogue10collective6detail29Sm90TmaWarpSpecializedAdapterINS1I_15DefaultEpilogueISJ_SK_SK_NS1H_6thread17LinearCombinationISJ_Li1EffLNS1M_9ScaleType4KindE0ELNS_15FloatRoundStyleE2ESJ_EENS1_15EpilogueDefaultEEEEEvvEEEEvNT_6ParamsE)
        /*0200*/ 	.short	0x0210
        /*0202*/ 	.short	0x0470


	//----- nvinfo : EIATTR_SW_WAR
	.align		4
.L_43:
        /*0204*/ 	.byte	0x04, 0x36
        /*0206*/ 	.short	(.L_45 - .L_44)
.L_44:
        /*0208*/ 	.word	0x00000008
.L_45:


//--------------------- .nv.callgraph             --------------------------
	.section	.nv.callgraph,"",@"SHT_CUDA_CALLGRAPH"
	.align	4
	.sectionentsize	8
	.align		4
        /*0000*/ 	.word	0x00000000
	.align		4
        /*0004*/ 	.word	0xffffffff
	.align		4
        /*0008*/ 	.word	index@(_ZN7cutlass13device_kernelINS_4gemm6kernel13GemmUniversalIN4cute5tupleIJiiiiEEENS1_10collective13CollectiveMmaINS1_34MainloopSm90TmaGmmaWarpSpecializedILi2ENS5_IJNS4_1CILi1EEESB_SB_EEENS1_35KernelTmaWarpSpecializedCooperativeEEENS5_IJNSA_ILi192EEENSA_ILi176EEENSA_ILi128EEEEEENS_6half_tENS5_IJlSB_lEEESJ_SK_NS4_8TiledMMAINS4_8MMA_AtomIJNS4_4SM904GMMA25MMA_64x16x16_F32F16F16_SSILNSO_5MajorE0ELSQ_0ELNSO_7ScaleInE1ELSR_1EEEEEENS4_6LayoutINS5_IJNSA_ILi2EEESB_SB_EEENS5_IJSB_NSA_ILi0EEESX_EEEEENS5_IJNS4_10UnderscoreES10_S10_EEEEENS4_13SM90_TMA_LOADENS4_14ComposedLayoutINS4_7SwizzleILi3ELi4ELi3EEENS4_18smem_ptr_flag_bitsILi16EEENSU_INS5_IJNSA_ILi8EEENSA_ILi64EEEEEENS5_IJS1A_SB_EEEEEEEvNS4_8identityES13_S1E_vS1F_EENS_8epilogue10collective6detail29Sm90TmaWarpSpecializedAdapterINS1I_15DefaultEpilogueISJ_SK_SK_NS1H_6thread17LinearCombinationISJ_Li1EffLNS1M_9ScaleType4KindE0ELNS_15FloatRoundStyleE2ESJ_EENS1_15EpilogueDefaultEEEEEvvEEEEvNT_6ParamsE)
	.align		4
        /*000c*/ 	.word	index@(__assertfail)
	.align		4
        /*0010*/ 	.word	0x00000000
	.align		4
        /*0014*/ 	.word	0xfffffffe
	.align		4
        /*0018*/ 	.word	0x00000000
	.align		4
        /*001c*/ 	.word	0xfffffffd
	.align		4
        /*0020*/ 	.word	0x00000000
	.align		4
        /*0024*/ 	.word	0xfffffffc


//--------------------- .nv.constant4             --------------------------
	.section	.nv.constant4,"a",@progbits
	.align	8
	.align		8
.nv.constant4:
        /*0000*/ 	.dword	__assertfail
	.align		8
        /*0008*/ 	.dword	__unnamed_1
	.align		8
        /*0010*/ 	.dword	_ZN40_INTERNAL_6201a721_4_k_cu_1b1f6022_101164cuda3std3__45__cpo5beginE
	.align		8
        /*0018*/ 	.dword	_ZN40_INTERNAL_6201a721_4_k_cu_1b1f6022_101164cuda3std3__45__cpo3endE
	.align		8
        /*0020*/ 	.dword	_ZN40_INTERNAL_6201a721_4_k_cu_1b1f6022_101164cuda3std3__45__cpo6cbeginE
	.align		8
        /*0028*/ 	.dword	_ZN40_INTERNAL_6201a721_4_k_cu_1b1f6022_101164cuda3std3__45__cpo4cendE
	.align		8
        /*0030*/ 	.dword	_ZN40_INTERNAL_6201a721_4_k_cu_1b1f6022_101164cuda3std3__442_GLOBAL__N__6201a721_4_k_cu_1b1f6022_101166ignoreE
	.align		8
        /*0038*/ 	.dword	_ZN40_INTERNAL_6201a721_4_k_cu_1b1f6022_101164cuda3std3__419piecewise_constructE
	.align		8
        /*0040*/ 	.dword	_ZN40_INTERNAL_6201a721_4_k_cu_1b1f6022_101164cuda3std3__48in_placeE
	.align		8
        /*0048*/ 	.dword	_ZN40_INTERNAL_6201a721_4_k_cu_1b1f6022_101164cuda3std6ranges3__45__cpo4swapE
	.align		8
        /*0050*/ 	.dword	_ZN40_INTERNAL_6201a721_4_k_cu_1b1f6022_101164cuda3std6ranges3__45__cpo9iter_moveE
	.align		8
        /*0058*/ 	.dword	_ZN40_INTERNAL_6201a721_4_k_cu_1b1f6022_101164cute7productE
	.align		8
        /*0060*/ 	.dword	_ZN40_INTERNAL_6201a721_4_k_cu_1b1f6022_101164cute1_E
	.align		8
        /*0068*/ 	.dword	$str$22
	.align		8
        /*0070*/ 	.dword	$str$23


//--------------------- .text._ZN7cutlass13device_kernelINS_4gemm6kernel13GemmUniversalIN4cute5tupleIJiiiiEEENS1_10collective13CollectiveMmaINS1_34MainloopSm90TmaGmmaWarpSpecializedILi2ENS5_IJNS4_1CILi1EEESB_SB_EEENS1_35KernelTmaWarpSpecializedCooperativeEEENS5_IJNSA_ILi192EEENSA_ILi176EEENSA_ILi128EEEEEENS_6half_tENS5_IJlSB_lEEESJ_SK_NS4_8TiledMMAINS4_8MMA_AtomIJNS4_4SM904GMMA25MMA_64x16x16_F32F16F16_SSILNSO_5MajorE0ELSQ_0ELNSO_7ScaleInE1ELSR_1EEEEEENS4_6LayoutINS5_IJNSA_ILi2EEESB_SB_EEENS5_IJSB_NSA_ILi0EEESX_EEEEENS5_IJNS4_10UnderscoreES10_S10_EEEEENS4_13SM90_TMA_LOADENS4_14ComposedLayoutINS4_7SwizzleILi3ELi4ELi3EEENS4_18smem_ptr_flag_bitsILi16EEENSU_INS5_IJNSA_ILi8EEENSA_ILi64EEEEEENS5_IJS1A_SB_EEEEEEEvNS4_8identityES13_S1E_vS1F_EENS_8epilogue10collective6detail29Sm90TmaWarpSpecializedAdapterINS1I_15DefaultEpilogueISJ_SK_SK_NS1H_6thread17LinearCombinationISJ_Li1EffLNS1M_9ScaleType4KindE0ELNS_15FloatRoundStyleE2ESJ_EENS1_15EpilogueDefaultEEEEEvvEEEEvNT_6ParamsE --------------------------
	.section	.text._ZN7cutlass13device_kernelINS_4gemm6kernel13GemmUniversalIN4cute5tupleIJiiiiEEENS1_10collective13CollectiveMmaINS1_34MainloopSm90TmaGmmaWarpSpecializedILi2ENS5_IJNS4_1CILi1EEESB_SB_EEENS1_35KernelTmaWarpSpecializedCooperativeEEENS5_IJNSA_ILi192EEENSA_ILi176EEENSA_ILi128EEEEEENS_6half_tENS5_IJlSB_lEEESJ_SK_NS4_8TiledMMAINS4_8MMA_AtomIJNS4_4SM904GMMA25MMA_64x16x16_F32F16F16_SSILNSO_5MajorE0ELSQ_0ELNSO_7ScaleInE1ELSR_1EEEEEENS4_6LayoutINS5_IJNSA_ILi2EEESB_SB_EEENS5_IJSB_NSA_ILi0EEESX_EEEEENS5_IJNS4_10UnderscoreES10_S10_EEEEENS4_13SM90_TMA_LOADENS4_14ComposedLayoutINS4_7SwizzleILi3ELi4ELi3EEENS4_18smem_ptr_flag_bitsILi16EEENSU_INS5_IJNSA_ILi8EEENSA_ILi64EEEEEENS5_IJS1A_SB_EEEEEEEvNS4_8identityES13_S1E_vS1F_EENS_8epilogue10collective6detail29Sm90TmaWarpSpecializedAdapterINS1I_15DefaultEpilogueISJ_SK_SK_NS1H_6thread17LinearCombinationISJ_Li1EffLNS1M_9ScaleType4KindE0ELNS_15FloatRoundStyleE2ESJ_EENS1_15EpilogueDefaultEEEEEvvEEEEvNT_6ParamsE,"ax",@progbits
	.align	128
.text._ZN7cutlass13device_kernelINS_4gemm6kernel13GemmUniversalIN4cute5tupleIJiiiiEEENS1_10collective13CollectiveMmaINS1_34MainloopSm90TmaGmmaWarpSpecializedILi2ENS5_IJNS4_1CILi1EEESB_SB_EEENS1_35KernelTmaWarpSpecializedCooperativeEEENS5_IJNSA_ILi192EEENSA_ILi176EEENSA_ILi128EEEEEENS_6half_tENS5_IJlSB_lEEESJ_SK_NS4_8TiledMMAINS4_8MMA_AtomIJNS4_4SM904GMMA25MMA_64x16x16_F32F16F16_SSILNSO_5MajorE0ELSQ_0ELNSO_7ScaleInE1ELSR_1EEEEEENS4_6LayoutINS5_IJNSA_ILi2EEESB_SB_EEENS5_IJSB_NSA_ILi0EEESX_EEEEENS5_IJNS4_10UnderscoreES10_S10_EEEEENS4_13SM90_TMA_LOADENS4_14ComposedLayoutINS4_7SwizzleILi3ELi4ELi3EEENS4_18smem_ptr_flag_bitsILi16EEENSU_INS5_IJNSA_ILi8EEENSA_ILi64EEEEEENS5_IJS1A_SB_EEEEEEEvNS4_8identityES13_S1E_vS1F_EENS_8epilogue10collective6detail29Sm90TmaWarpSpecializedAdapterINS1I_15DefaultEpilogueISJ_SK_SK_NS1H_6thread17LinearCombinationISJ_Li1EffLNS1M_9ScaleType4KindE0ELNS_15FloatRoundStyleE2ESJ_EENS1_15EpilogueDefaultEEEEEvvEEEEvNT_6ParamsE:
        .type           _ZN7cutlass13device_kernelINS_4gemm6kernel13GemmUniversalIN4cute5tupleIJiiiiEEENS1_10collective13CollectiveMmaINS1_34MainloopSm90TmaGmmaWarpSpecializedILi2ENS5_IJNS4_1CILi1EEESB_SB_EEENS1_35KernelTmaWarpSpecializedCooperativeEEENS5_IJNSA_ILi192EEENSA_ILi176EEENSA_ILi128EEEEEENS_6half_tENS5_IJlSB_lEEESJ_SK_NS4_8TiledMMAINS4_8MMA_AtomIJNS4_4SM904GMMA25MMA_64x16x16_F32F16F16_SSILNSO_5MajorE0ELSQ_0ELNSO_7ScaleInE1ELSR_1EEEEEENS4_6LayoutINS5_IJNSA_ILi2EEESB_SB_EEENS5_IJSB_NSA_ILi0EEESX_EEEEENS5_IJNS4_10UnderscoreES10_S10_EEEEENS4_13SM90_TMA_LOADENS4_14ComposedLayoutINS4_7SwizzleILi3ELi4ELi3EEENS4_18smem_ptr_flag_bitsILi16EEENSU_INS5_IJNSA_ILi8EEENSA_ILi64EEEEEENS5_IJS1A_SB_EEEEEEEvNS4_8identityES13_S1E_vS1F_EENS_8epilogue10collective6detail29Sm90TmaWarpSpecializedAdapterINS1I_15DefaultEpilogueISJ_SK_SK_NS1H_6thread17LinearCombinationISJ_Li1EffLNS1M_9ScaleType4KindE0ELNS_15FloatRoundStyleE2ESJ_EENS1_15EpilogueDefaultEEEEEvvEEEEvNT_6ParamsE,@function
        .size           _ZN7cutlass13device_kernelINS_4gemm6kernel13GemmUniversalIN4cute5tupleIJiiiiEEENS1_10collective13CollectiveMmaINS1_34MainloopSm90TmaGmmaWarpSpecializedILi2ENS5_IJNS4_1CILi1EEESB_SB_EEENS1_35KernelTmaWarpSpecializedCooperativeEEENS5_IJNSA_ILi192EEENSA_ILi176EEENSA_ILi128EEEEEENS_6half_tENS5_IJlSB_lEEESJ_SK_NS4_8TiledMMAINS4_8MMA_AtomIJNS4_4SM904GMMA25MMA_64x16x16_F32F16F16_SSILNSO_5MajorE0ELSQ_0ELNSO_7ScaleInE1ELSR_1EEEEEENS4_6LayoutINS5_IJNSA_ILi2EEESB_SB_EEENS5_IJSB_NSA_ILi0EEESX_EEEEENS5_IJNS4_10UnderscoreES10_S10_EEEEENS4_13SM90_TMA_LOADENS4_14ComposedLayoutINS4_7SwizzleILi3ELi4ELi3EEENS4_18smem_ptr_flag_bitsILi16EEENSU_INS5_IJNSA_ILi8EEENSA_ILi64EEEEEENS5_IJS1A_SB_EEEEEEEvNS4_8identityES13_S1E_vS1F_EENS_8epilogue10collective6detail29Sm90TmaWarpSpecializedAdapterINS1I_15DefaultEpilogueISJ_SK_SK_NS1H_6thread17LinearCombinationISJ_Li1EffLNS1M_9ScaleType4KindE0ELNS_15FloatRoundStyleE2ESJ_EENS1_15EpilogueDefaultEEEEEvvEEEEvNT_6ParamsE,(.L_x_412 - _ZN7cutlass13device_kernelINS_4gemm6kernel13GemmUniversalIN4cute5tupleIJiiiiEEENS1_10collective13CollectiveMmaINS1_34MainloopSm90TmaGmmaWarpSpecializedILi2ENS5_IJNS4_1CILi1EEESB_SB_EEENS1_35KernelTmaWarpSpecializedCooperativeEEENS5_IJNSA_ILi192EEENSA_ILi176EEENSA_ILi128EEEEEENS_6half_tENS5_IJlSB_lEEESJ_SK_NS4_8TiledMMAINS4_8MMA_AtomIJNS4_4SM904GMMA25MMA_64x16x16_F32F16F16_SSILNSO_5MajorE0ELSQ_0ELNSO_7ScaleInE1ELSR_1EEEEEENS4_6LayoutINS5_IJNSA_ILi2EEESB_SB_EEENS5_IJSB_NSA_ILi0EEESX_EEEEENS5_IJNS4_10UnderscoreES10_S10_EEEEENS4_13SM90_TMA_LOADENS4_14ComposedLayoutINS4_7SwizzleILi3ELi4ELi3EEENS4_18smem_ptr_flag_bitsILi16EEENSU_INS5_IJNSA_ILi8EEENSA_ILi64EEEEEENS5_IJS1A_SB_EEEEEEEvNS4_8identityES13_S1E_vS1F_EENS_8epilogue10collective6detail29Sm90TmaWarpSpecializedAdapterINS1I_15DefaultEpilogueISJ_SK_SK_NS1H_6thread17LinearCombinationISJ_Li1EffLNS1M_9ScaleType4KindE0ELNS_15FloatRoundStyleE2ESJ_EENS1_15EpilogueDefaultEEEEEvvEEEEvNT_6ParamsE)
        .other          _ZN7cutlass13device_kernelINS_4gemm6kernel13GemmUniversalIN4cute5tupleIJiiiiEEENS1_10collective13CollectiveMmaINS1_34MainloopSm90TmaGmmaWarpSpecializedILi2ENS5_IJNS4_1CILi1EEESB_SB_EEENS1_35KernelTmaWarpSpecializedCooperativeEEENS5_IJNSA_ILi192EEENSA_ILi176EEENSA_ILi128EEEEEENS_6half_tENS5_IJlSB_lEEESJ_SK_NS4_8TiledMMAINS4_8MMA_AtomIJNS4_4SM904GMMA25MMA_64x16x16_F32F16F16_SSILNSO_5MajorE0ELSQ_0ELNSO_7ScaleInE1ELSR_1EEEEEENS4_6LayoutINS5_IJNSA_ILi2EEESB_SB_EEENS5_IJSB_NSA_ILi0EEESX_EEEEENS5_IJNS4_10UnderscoreES10_S10_EEEEENS4_13SM90_TMA_LOADENS4_14ComposedLayoutINS4_7SwizzleILi3ELi4ELi3EEENS4_18smem_ptr_flag_bitsILi16EEENSU_INS5_IJNSA_ILi8EEENSA_ILi64EEEEEENS5_IJS1A_SB_EEEEEEEvNS4_8identityES13_S1E_vS1F_EENS_8epilogue10collective6detail29Sm90TmaWarpSpecializedAdapterINS1I_15DefaultEpilogueISJ_SK_SK_NS1H_6thread17LinearCombinationISJ_Li1EffLNS1M_9ScaleType4KindE0ELNS_15FloatRoundStyleE2ESJ_EENS1_15EpilogueDefaultEEEEEvvEEEEvNT_6ParamsE,@"STO_CUDA_ENTRY STV_DEFAULT"
_ZN7cutlass13device_kernelINS_4gemm6kernel13GemmUniversalIN4cute5tupleIJiiiiEEENS1_10collective13CollectiveMmaINS1_34MainloopSm90TmaGmmaWarpSpecializedILi2ENS5_IJNS4_1CILi1EEESB_SB_EEENS1_35KernelTmaWarpSpecializedCooperativeEEENS5_IJNSA_ILi192EEENSA_ILi176EEENSA_ILi128EEEEEENS_6half_tENS5_IJlSB_lEEESJ_SK_NS4_8TiledMMAINS4_8MMA_AtomIJNS4_4SM904GMMA25MMA_64x16x16_F32F16F16_SSILNSO_5MajorE0ELSQ_0ELNSO_7ScaleInE1ELSR_1EEEEEENS4_6LayoutINS5_IJNSA_ILi2EEESB_SB_EEENS5_IJSB_NSA_ILi0EEESX_EEEEENS5_IJNS4_10UnderscoreES10_S10_EEEEENS4_13SM90_TMA_LOADENS4_14ComposedLayoutINS4_7SwizzleILi3ELi4ELi3EEENS4_18smem_ptr_flag_bitsILi16EEENSU_INS5_IJNSA_ILi8EEENSA_ILi64EEEEEENS5_IJS1A_SB_EEEEEEEvNS4_8identityES13_S1E_vS1F_EENS_8epilogue10collective6detail29Sm90TmaWarpSpecializedAdapterINS1I_15DefaultEpilogueISJ_SK_SK_NS1H_6thread17LinearCombinationISJ_Li1EffLNS1M_9ScaleType4KindE0ELNS_15FloatRoundStyleE2ESJ_EENS1_15EpilogueDefaultEEEEEvvEEEEvNT_6ParamsE:
[----:B------:R-:W0:Y:S01]  /*0000*/  LDC R1, c[0x0][0x28] ;  /* 0x00000a00ff017b82 */ /* 0x000e220000000800 */
[----:B------:R-:W1:Y:S01]  /*0010*/  S2R R3, SR_TID.X ;  /* 0x0000000000037919 */ /* 0x000e620000002100 */
[----:B------:R-:W-:Y:S01]  /*0020*/  ELECT P0, URZ, PT ;  /* 0x00000000003f782f */ /* 0x000fe20003800000 */
[----:B------:R-:W-:Y:S01]  /*0030*/  BSSY B0, `(.L_x_0) ;  /* 0x000000f000007945 */ /* 0x000fe20003800000 */
[--C-:B-1----:R-:W-:Y:S02]  /*0040*/  SHF.R.U32.HI R0, RZ, 0x5, R3.reuse ;  /* 0x00000005ff007819 */ /* 0x102fe40000011603 */
[----:B------:R-:W-:-:S03]  /*0050*/  SHF.R.U32.HI R3, RZ, 0x7, R3 ;  /* 0x00000007ff037819 */ /* 0x000fc60000011603 */
[----:B------:R-:W1:Y:S04]  /*0060*/  SHFL.IDX PT, R2, R0, RZ, 0x1f ;  /* 0x00001fff00027589 */ /* 0x000e6800000e0000 */
[----:B------:R2:W3:Y:S01]  /*0070*/  SHFL.IDX PT, R8, R3, RZ, 0x1f ;  /* 0x00001fff03087589 */ /* 0x0004e200000e0000 */
[----:B-1----:R-:W-:-:S13]  /*0080*/  ISETP.NE.OR P0, PT, R2, RZ, !P0 ;  /* 0x000000ff0200720c */ /* 0x002fda0004705670 */
[----:B0-23--:R-:W-:Y:S05]  /*0090*/  @P0 BRA `(.L_x_1) ;  /* 0x0000000000200947 */ /* 0x00dfea0003800000 */
[----:B------:R-:W-:Y:S02]  /*00a0*/  ULDC.64 UR4, c[0x0][0x198] ;  /* 0x0000660000047ab9 */ /* 0x000fe40000000a00 */
[----:B------:R-:W-:Y:S02]  /*00b0*/  UIADD3 UR6, UP0, UR4, 0xf0, URZ ;  /* 0x000000f004067890 */ /* 0x000fe4000ff1e03f */
[----:B------:R-:W-:Y:S02]  /*00c0*/  UIADD3 UR4, UP1, UR4, 0x1f0, URZ ;  /* 0x000001f004047890 */ /* 0x000fe4000ff3e03f */
[----:B------:R-:W-:Y:S02]  /*00d0*/  UIADD3.X UR7, URZ, UR5, URZ, UP0, !UPT ;  /* 0x000000053f077290 */ /* 0x000fe400087fe43f */
[----:B------:R-:W-:-:S07]  /*00e0*/  UIADD3.X UR5, URZ, UR5, URZ, UP1, !UPT ;  /* 0x000000053f057290 */ /* 0x000fce0008ffe43f */
[----:B------:R0:W-:Y:S02]  /*00f0*/  UTMACCTL.PF [UR6] ;  /* 0x00000000060079b9 */ /* 0x0001e40008040000 */
[----:B------:R0:W-:Y:S02]  /*0100*/  UTMACCTL.PF [UR4] ;  /* 0x00000000040079b9 */ /* 0x0001e40008040000 */
[----:B0-----:R-:W-:Y:S01]  /*0110*/  NOP ;  /* 0x0000000000007918 */ /* 0x001fe20000000000 */
.L_x_1:
[----:B------:R-:W-:Y:S05]  /*0120*/  BSYNC B0 ;  /* 0x0000000000007941 */ /* 0x000fea0003800000 */
.L_x_0:
[----:B------:R-:W0:Y:S02]  /*0130*/  SHFL.IDX PT, R3, R0, RZ, 0x1f ;  /* 0x00001fff00037589 */ /* 0x000e2400000e0000 */
[----:B0-----:R-:W-:-:S13]  /*0140*/  ISETP.NE.AND P0, PT, R3, RZ, PT ;  /* 0x000000ff0300720c */ /* 0x001fda0003f05270 */
[----:B------:R-:W-:Y:S05]  /*0150*/  @P0 BRA `(.L_x_2) ;  /* 0x0000000000480947 */ /* 0x000fea0003800000 */
[----:B------:R-:W0:Y:S01]  /*0160*/  S2UR UR8, SR_CgaCtaId ;  /* 0x00000000000879c3 */ /* 0x000e220000008800 */
[----:B------:R-:W-:Y:S01]  /*0170*/  UMOV UR4, 0x400 ;  /* 0x0000040000047882 */ /* 0x000fe20000000000 */
[----:B------:R-:W-:Y:S01]  /*0180*/  UMOV UR5, 0x1 ;  /* 0x0000000100057882 */ /* 0x000fe20000000000 */
[----:B------:R-:W-:Y:S01]  /*0190*/  UMOV UR6, 0x100 ;  /* 0x0000010000067882 */ /* 0x000fe20000000000 */
[----:B------:R-:W-:Y:S01]  /*01a0*/  ELECT P0, URZ, PT ;  /* 0x00000000003f782f */ /* 0x000fe20003800000 */
[----:B------:R-:W-:-:S04]  /*01b0*/  UIADD3 UR6, -UR6, 0x100000, URZ ;  /* 0x0010000006067890 */ /* 0x000fc8000fffe13f */
[----:B------:R-:W-:Y:S02]  /*01c0*/  USHF.L.U32 UR7, UR6, 0xb, URZ ;  /* 0x0000000b06077899 */ /* 0x000fe4000800063f */
[----:B------:R-:W-:Y:S02]  /*01d0*/  USHF.L.U32 UR6, UR6, 0x1, URZ ;  /* 0x0000000106067899 */ /* 0x000fe4000800063f */
[----:B0-----:R-:W-:Y:S02]  /*01e0*/  ULEA UR8, UR8, UR4, 0x18 ;  /* 0x0000000408087291 */ /* 0x001fe4000f8ec03f */
[----:B------:R-:W-:-:S04]  /*01f0*/  UIADD3 UR4, -UR5, 0x100000, URZ ;  /* 0x0010000005047890 */ /* 0x000fc8000fffe13f */
[----:B------:R-:W-:Y:S02]  /*0200*/  USHF.L.U32 UR5, UR4, 0xb, URZ ;  /* 0x0000000b04057899 */ /* 0x000fe4000800063f */
[----:B------:R-:W-:Y:S01]  /*0210*/  USHF.L.U32 UR4, UR4, 0x1, URZ ;  /* 0x0000000104047899 */ /* 0x000fe2000800063f */
[----:B------:R-:W0:Y:S11]  /*0220*/  FENCE.VIEW.ASYNC.S ;  /* 0x00000000000073c6 */ /* 0x000e360000000000 */
[----:B0-----:R0:W1:Y:S01]  /*0230*/  SYNCS.EXCH.64 URZ, [UR8], UR4 ;  /* 0x00000004083f75b2 */ /* 0x0010620008000100 */
[----:B------:R0:W2:Y:S01]  /*0240*/  SYNCS.EXCH.64 URZ, [UR8+0x10], UR6 ;  /* 0x00001006083f75b2 */ /* 0x0000a20008000100 */
[----:B------:R0:W3:Y:S01]  /*0250*/  SYNCS.EXCH.64 URZ, [UR8+0x8], UR4 ;  /* 0x00000804083f75b2 */ /* 0x0000e20008000100 */
[----:B------:R0:W4:Y:S01]  /*0260*/  SYNCS.EXCH.64 URZ, [UR8+0x18], UR6 ;  /* 0x00001806083f75b2 */ /* 0x0001220008000100 */
[----:B------:R-:W-:Y:S01]  /*0270*/  NOP ;  /* 0x0000000000007918 */ /* 0x000fe20000000000 */
.L_x_2:
[----:B------:R-:W5:Y:S01]  /*0280*/  SHFL.IDX PT, R0, R0, RZ, 0x1f ;  /* 0x00001fff00007589 */ /* 0x000f6200000e0000 */
[----:B------:R-:W-:Y:S01]  /*0290*/  ELECT P0, URZ, PT ;  /* 0x00000000003f782f */ /* 0x000fe20003800000 */
[----:B------:R-:W1:Y:S01]  /*02a0*/  LDC R4, c[0x0][0x65c] ;  /* 0x00019700ff047b82 */ /* 0x000e620000000800 */
[----:B------:R-:W-:Y:S01]  /*02b0*/  SHF.R.S32.HI R5, RZ, 0x1f, R2 ;  /* 0x0000001fff057819 */ /* 0x000fe20000011402 */
[----:B------:R-:W2:Y:S01]  /*02c0*/  S2R R3, SR_CTAID.Y ;  /* 0x0000000000037919 */ /* 0x000ea20000002600 */
[----:B0-----:R-:W-:Y:S01]  /*02d0*/  UMOV UR4, 0x20 ;  /* 0x0000002000047882 */ /* 0x001fe20000000000 */
[----:B------:R-:W-:Y:S01]  /*02e0*/  ISETP.NE.AND P2, PT, R8, RZ, PT ;  /* 0x000000ff0800720c */ /* 0x000fe20003f45270 */
[----:B------:R-:W-:Y:S01]  /*02f0*/  NOP ;  /* 0x0000000000007918 */ /* 0x000fe20000000000 */
[----:B------:R-:W-:Y:S01]  /*0300*/  LEA.HI R5, R5, R2, RZ, 0x2 ;  /* 0x0000000205057211 */ /* 0x000fe200078f10ff */
[----:B------:R-:W-:-:S03]  /*0310*/  NOP ;  /* 0x0000000000007918 */ /* 0x000fc60000000000 */
[----:B------:R-:W-:Y:S02]  /*0320*/  LOP3.LUT R5, R5, 0xfffffffc, RZ, 0xc0, !PT ;  /* 0xfffffffc05057812 */ /* 0x000fe400078ec0ff */
[----:B-----5:R-:W-:-:S03]  /*0330*/  ISETP.NE.OR P0, PT, R0, RZ, !P0 ;  /* 0x000000ff0000720c */ /* 0x020fc60004705670 */
[----:B------:R-:W-:Y:S01]  /*0340*/  IMAD.IADD R0, R2, 0x1, -R5 ;  /* 0x0000000102007824 */ /* 0x000fe200078e0a05 */
[----:B-1----:R-:W-:Y:S01]  /*0350*/  ISETP.NE.AND P3, PT, R4, 0x1, PT ;  /* 0x000000010400780c */ /* 0x002fe20003f65270 */
[----:B------:R-:W-:Y:S01]  /*0360*/  IMAD.MOV.U32 R5, RZ, RZ, RZ ;  /* 0x000000ffff057224 */ /* 0x000fe200078e00ff */
[----:B------:R-:W0:Y:S07]  /*0370*/  S2R R4, SR_CTAID.X ;  /* 0x0000000000047919 */ /* 0x000e2e0000002500 */
[----:B------:R-:W-:Y:S01]  /*0380*/  VOTEU.ALL UP0, P0 ;  /* 0x00000000003f7886 */ /* 0x000fe20000000000 */
[----:B------:R-:W-:-:S03]  /*0390*/  VOTEU.ALL UP1, P0 ;  /* 0x00000000003f7886 */ /* 0x000fc60000020000 */
[----:B------:R-:W0:Y:S01]  /*03a0*/  @P3 LDC R19, c[0x0][0x10] ;  /* 0x00000400ff133b82 */ /* 0x000e220000000800 */
[----:B--2---:R-:W-:Y:S01]  /*03b0*/  @P3 IMAD.MOV.U32 R6, RZ, RZ, R3 ;  /* 0x000000ffff063224 */ /* 0x004fe200078e0003 */
[----:B------:R-:W-:Y:S01]  /*03c0*/  @!UP0 UMOV UR6, 0x400 ;  /* 0x0000040000068882 */ /* 0x000fe20000000000 */
[----:B------:R-:W-:-:S04]  /*03d0*/  @!UP0 UIADD3 UR4, -UR4, 0x100000, URZ ;  /* 0x0010000004048890 */ /* 0x000fc8000fffe13f */
[----:B------:R-:W-:Y:S02]  /*03e0*/  @!UP0 USHF.L.U32 UR5, UR4, 0xb, URZ ;  /* 0x0000000b04058899 */ /* 0x000fe4000800063f */
[----:B------:R-:W-:Y:S01]  /*03f0*/  @!UP0 USHF.L.U32 UR4, UR4, 0x1, URZ ;  /* 0x0000000104048899 */ /* 0x000fe2000800063f */
[----:B------:R-:W-:Y:S02]  /*0400*/  @P3 IMAD.MOV.U32 R7, RZ, RZ, RZ ;  /* 0x000000ffff073224 */ /* 0x000fe400078e00ff */
[----:B------:R-:W-:Y:S01]  /*0410*/  @P3 IMAD.MOV.U32 R17, RZ, RZ, RZ ;  /* 0x000000ffff113224 */ /* 0x000fe200078e00ff */
[----:B------:R-:W1:Y:S08]  /*0420*/  @!UP0 S2UR UR7, SR_CgaCtaId ;  /* 0x00000000000789c3 */ /* 0x000e700000008800 */
[----:B------:R-:W2:Y:S01]  /*0430*/  @!P3 LDC R9, c[0x0][0xc] ;  /* 0x00000300ff09bb82 */ /* 0x000ea20000000800 */
[----:B0-----:R-:W-:-:S04]  /*0440*/  @P3 IMAD.WIDE.U32 R18, R4, R19, R6 ;  /* 0x0000001304123225 */ /* 0x001fc800078e0006 */
[----:B------:R-:W-:Y:S01]  /*0450*/  @P3 IMAD.IADD R17, R19, 0x1, R17 ;  /* 0x0000000113113824 */ /* 0x000fe200078e0211 */
[----:B-1----:R-:W-:Y:S01]  /*0460*/  @!UP0 ULEA UR6, UR7, UR6, 0x18 ;  /* 0x0000000607068291 */ /* 0x002fe2000f8ec03f */
[----:B------:R-:W-:Y:S01]  /*0470*/  VOTEU.ALL UP0, P0 ;  /* 0x00000000003f7886 */ /* 0x000fe20000000000 */
[----:B------:R-:W-:-:S04]  /*0480*/  ISETP.NE.AND P0, PT, R0, 0x3, PT ;  /* 0x000000030000780c */ /* 0x000fc80003f05270 */
[----:B------:R-:W-:Y:S01]  /*0490*/  ISETP.EQ.OR P0, PT, R0, RZ, !P0 ;  /* 0x000000ff0000720c */ /* 0x000fe20004702670 */
[----:B--2---:R-:W-:-:S03]  /*04a0*/  @!P3 IMAD.WIDE.U32 R6, R9, R3, R4 ;  /* 0x000000030906b225 */ /* 0x004fc600078e0004 */
[C---:B------:R-:W-:Y:S01]  /*04b0*/  ISETP.EQ.AND P0, PT, R8.reuse, RZ, P0 ;  /* 0x000000ff0800720c */ /* 0x040fe20000702270 */
[----:B------:R-:W-:Y:S01]  /*04c0*/  VIADD R8, R8, 0xffffffff ;  /* 0xffffffff08087836 */ /* 0x000fe20000000000 */
[----:B------:R-:W0:Y:S02]  /*04d0*/  FENCE.VIEW.ASYNC.S ;  /* 0x00000000000073c6 */ /* 0x000e240000000000 */
[----:B0-----:R0:W3:Y:S01]  /*04e0*/  @!UP0 SYNCS.EXCH.64 URZ, [UR6+0x30], UR4 ;  /* 0x00003004063f85b2 */ /* 0x0010e20008000100 */
[----:B------:R-:W-:Y:S01]  /*04f0*/  @!P3 IMAD.MOV.U32 R18, RZ, RZ, R6 ;  /* 0x000000ffff12b224 */ /* 0x000fe200078e0006 */
[----:B------:R-:W-:Y:S01]  /*0500*/  SEL R2, RZ, 0x1, !P0 ;  /* 0x00000001ff027807 */ /* 0x000fe20004000000 */
[----:B------:R-:W-:Y:S01]  /*0510*/  @!P3 IMAD.MOV.U32 R17, RZ, RZ, R7 ;  /* 0x000000ffff11b224 */ /* 0x000fe200078e0007 */
[----:B------:R-:W-:-:S04]  /*0520*/  ISETP.GE.U32.AND P1, PT, R8, 0x2, PT ;  /* 0x000000020800780c */ /* 0x000fc80003f26070 */
[----:B------:R-:W-:Y:S01]  /*0530*/  SEL R2, R2, 0x2, P1 ;  /* 0x0000000202027807 */ /* 0x000fe20000800000 */
[----:B------:R0:W3:Y:S01]  /*0540*/  @!UP1 SYNCS.EXCH.64 URZ, [UR6+0x38], UR4 ;  /* 0x00003804063f95b2 */ /* 0x0000e20008000100 */
[----:B------:R-:W-:Y:S01]  /*0550*/  NOP ;  /* 0x0000000000007918 */ /* 0x000fe20000000000 */
[----:B---34-:R-:W-:Y:S06]  /*0560*/  BAR.SYNC.DEFER_BLOCKING 0x0 ;  /* 0x0000000000007b1d */ /* 0x018fec0000010000 */
[----:B------:R-:W-:Y:S05]  /*0570*/  @!P2 BRA `(.L_x_3) ;  /* 0x0000014400f0a947 */ /* 0x000fea0003800000 */
[----:B------:R-:W-:-:S13]  /*0580*/  ISETP.GT.U32.AND P0, PT, R8, 0x1, PT ;  /* 0x000000010800780c */ /* 0x000fda0003f04070 */
[----:B0-----:R-:W-:Y:S05]  /*0590*/  @P0 EXIT ;  /* 0x000000000000094d */ /* 0x001fea0003800000 */
[----:B------:R-:W-:Y:S01]  /*05a0*/  ULDC.64 UR4, c[0x0][0x650] ;  /* 0x0001940000047ab9 */ /* 0x000fe20000000a00 */
[----:B------:R-:W-:Y:S01]  /*05b0*/  PRMT R0, RZ, 0x7610, R0 ;  /* 0x00007610ff007816 */ /* 0x000fe20000000000 */
[----:B------:R-:W-:Y:S01]  /*05c0*/  IMAD.MOV.U32 R19, RZ, RZ, -0x1 ;  /* 0xffffffffff137424 */ /* 0x000fe200078e00ff */
[----:B------:R-:W-:Y:S01]  /*05d0*/  ISETP.GE.U32.AND P0, PT, R18, UR4, PT ;  /* 0x0000000412007c0c */ /* 0x000fe2000bf06070 */
[----:B------:R-:W-:Y:S02]  /*05e0*/  IMAD.MOV.U32 R22, RZ, RZ, -0x1 ;  /* 0xffffffffff167424 */ /* 0x000fe400078e00ff */
[----:B------:R-:W-:Y:S01]  /*05f0*/  IMAD.MOV.U32 R16, RZ, RZ, -0x1 ;  /* 0xffffffffff107424 */ /* 0x000fe200078e00ff */
[----:B------:R-:W-:-:S13]  /*0600*/  ISETP.GE.U32.AND.EX P0, PT, R17, UR5, PT, P0 ;  /* 0x0000000511007c0c */ /* 0x000fda000bf06100 */
[----:B------:R-:W-:Y:S05]  /*0610*/  @P0 BRA `(.L_x_4) ;  /* 0x00000004005c0947 */ /* 0x000fea0003800000 */
[----:B------:R-:W0:Y:S01]  /*0620*/  LDC.64 R14, c[0x0][0x628] ;  /* 0x00018a00ff0e7b82 */ /* 0x000e220000000a00 */
[----:B------:R-:W-:Y:S02]  /*0630*/  IMAD.MOV.U32 R6, RZ, RZ, R18 ;  /* 0x000000ffff067224 */ /* 0x000fe400078e0012 */
[----:B------:R-:W-:-:S05]  /*0640*/  IMAD.MOV.U32 R7, RZ, RZ, R17 ;  /* 0x000000ffff077224 */ /* 0x000fca00078e0011 */
[----:B------:R-:W1:Y:S08]  /*0650*/  LDC R0, c[0x0][0x630] ;  /* 0x00018c00ff007b82 */ /* 0x000e700000000800 */
[----:B------:R-:W2:Y:S01]  /*0660*/  LDC.64 R20, c[0x0][0x620] ;  /* 0x00018800ff147b82 */ /* 0x000ea20000000a00 */
[----:B0-----:R-:W-:-:S04]  /*0670*/  ISETP.NE.U32.AND P0, PT, R14, RZ, PT ;  /* 0x000000ff0e00720c */ /* 0x001fc80003f05070 */
[----:B------:R-:W-:-:S13]  /*0680*/  ISETP.NE.AND.EX P0, PT, R15, RZ, PT, P0 ;  /* 0x000000ff0f00720c */ /* 0x000fda0003f05300 */
[----:B-12---:R-:W-:Y:S05]  /*0690*/  @!P0 BRA `(.L_x_5) ;  /* 0x0000000000288947 */ /* 0x006fea0003800000 */
[----:B------:R-:W0:Y:S02]  /*06a0*/  LDC R11, c[0x0][0x634] ;  /* 0x00018d00ff0b7b82 */ /* 0x000e240000000800 */
[----:B0-----:R-:W-:-:S05]  /*06b0*/  IADD3 R11, P0, R18, R11, RZ ;  /* 0x0000000b120b7210 */ /* 0x001fca0007f1e0ff */
[----:B------:R-:W-:-:S04]  /*06c0*/  IMAD.X R13, RZ, RZ, R17, P0 ;  /* 0x000000ffff0d7224 */ /* 0x000fc800000e0611 */
[----:B------:R-:W-:-:S04]  /*06d0*/  IMAD.WIDE.U32 R6, R13, R14, RZ ;  /* 0x0000000e0d067225 */ /* 0x000fc800078e00ff */
[----:B------:R-:W-:-:S04]  /*06e0*/  IMAD.WIDE.U32 R8, P0, R11, R15, R6 ;  /* 0x0000000f0b087225 */ /* 0x000fc80007800006 */
[----:B------:R-:W-:-:S04]  /*06f0*/  IMAD.WIDE.U32 R6, R11, R14, RZ ;  /* 0x0000000e0b067225 */ /* 0x000fc800078e00ff */
[----:B------:R-:W-:Y:S01]  /*0700*/  IMAD.X R11, RZ, RZ, RZ, P0 ;  /* 0x000000ffff0b7224 */ /* 0x000fe200000e06ff */
[----:B------:R-:W-:Y:S01]  /*0710*/  IADD3 RZ, P0, R7, R8, RZ ;  /* 0x0000000807ff7210 */ /* 0x000fe20007f1e0ff */
[----:B------:R-:W-:-:S04]  /*0720*/  IMAD.MOV.U32 R10, RZ, RZ, R9 ;  /* 0x000000ffff0a7224 */ /* 0x000fc800078e0009 */
[----:B------:R-:W-:-:S08]  /*0730*/  IMAD.WIDE.U32.X R6, R13, R15, R10, P0 ;  /* 0x0000000f0d067225 */ /* 0x000fd000000e040a */
.L_x_5:
[-CC-:B------:R-:W-:Y:S01]  /*0740*/  SHF.R.U64 R23, R6, R0.reuse, R7.reuse ;  /* 0x0000000006177219 */ /* 0x180fe20000001207 */
[----:B------:R-:W0:Y:S01]  /*0750*/  LDC R10, c[0x0][0x618] ;  /* 0x00018600ff0a7b82 */ /* 0x000e220000000800 */
[----:B------:R-:W-:Y:S01]  /*0760*/  SHF.R.U32.HI R5, RZ, R0, R7 ;  /* 0x00000000ff057219 */ /* 0x000fe20000011607 */
[----:B------:R-:W-:Y:S01]  /*0770*/  ULDC UR4, c[0x0][0x150] ;  /* 0x0000540000047ab9 */ /* 0x000fe20000000800 */
[----:B------:R-:W-:Y:S01]  /*0780*/  IADD3 R9, P0, RZ, -R23, RZ ;  /* 0x80000017ff097210 */ /* 0x000fe20007f1e0ff */
[----:B------:R-:W-:Y:S01]  /*0790*/  IMAD.MOV.U32 R16, RZ, RZ, R18 ;  /* 0x000000ffff107224 */ /* 0x000fe200078e0012 */
[----:B------:R-:W-:-:S03]  /*07a0*/  I2FP.F32.U32 R0, R4 ;  /* 0x0000000400007245 */ /* 0x000fc60000201000 */
[----:B------:R-:W1:Y:S01]  /*07b0*/  LDC.64 R24, c[0x0][0x640] ;  /* 0x00019000ff187b82 */ /* 0x000e620000000a00 */
[----:B------:R-:W-:Y:S02]  /*07c0*/  IMAD.X R11, RZ, RZ, ~R5, P0 ;  /* 0x000000ffff0b7224 */ /* 0x000fe400000e0e05 */
[----:B------:R-:W-:Y:S01]  /*07d0*/  FMUL R0, R0, UR4 ;  /* 0x0000000400007c20 */ /* 0x000fe20008400000 */
[----:B------:R-:W-:Y:S01]  /*07e0*/  IMAD.WIDE.U32 R6, R9, R20, R16 ;  /* 0x0000001409067225 */ /* 0x000fe200078e0010 */
[----:B------:R-:W-:-:S03]  /*07f0*/  ULDC UR4, c[0x0][0x154] ;  /* 0x0000550000047ab9 */ /* 0x000fc60000000800 */
[----:B------:R-:W-:Y:S01]  /*0800*/  IMAD R8, R11, R20, RZ ;  /* 0x000000140b087224 */ /* 0x000fe200078e02ff */
[----:B------:R-:W2:Y:S01]  /*0810*/  LDC R5, c[0x0][0x144] ;  /* 0x00005100ff057b82 */ /* 0x000ea20000000800 */
[----:B------:R-:W3:Y:S02]  /*0820*/  F2I.U32.TRUNC.NTZ R0, R0 ;  /* 0x0000000000007305 */ /* 0x000ee4000020f000 */
[----:B------:R-:W-:-:S04]  /*0830*/  IMAD R9, R9, R21, R8 ;  /* 0x0000001509097224 */ /* 0x000fc800078e0208 */
[----:B------:R-:W-:Y:S01]  /*0840*/  IMAD.IADD R7, R7, 0x1, R9 ;  /* 0x0000000107077824 */ /* 0x000fe200078e0209 */
[----:B------:R-:W4:Y:S01]  /*0850*/  LDC R12, c[0x0][0x608] ;  /* 0x00018200ff0c7b82 */ /* 0x000f220000000800 */
[----:B------:R-:W-:-:S03]  /*0860*/  IMAD.MOV.U32 R9, RZ, RZ, -0x1 ;  /* 0xffffffffff097424 */ /* 0x000fc600078e00ff */
[-CC-:B0-----:R-:W-:Y:S02]  /*0870*/  SHF.R.U64 R16, R6, R10.reuse, R7.reuse ;  /* 0x0000000a06107219 */ /* 0x181fe40000001207 */
[----:B------:R-:W-:Y:S02]  /*0880*/  I2FP.F32.U32 R6, R3 ;  /* 0x0000000300067245 */ /* 0x000fe40000201000 */
[----:B------:R-:W0:Y:S01]  /*0890*/  LDC R22, c[0x0][0x658] ;  /* 0x00019600ff167b82 */ /* 0x000e220000000800 */
[----:B-1----:R-:W-:Y:S01]  /*08a0*/  ISETP.NE.U32.AND P0, PT, R24, RZ, PT ;  /* 0x000000ff1800720c */ /* 0x002fe20003f05070 */
[----:B---3--:R-:W-:Y:S01]  /*08b0*/  IMAD.MOV R8, RZ, RZ, -R0 ;  /* 0x000000ffff087224 */ /* 0x008fe200078e0a00 */
[----:B------:R-:W-:Y:S01]  /*08c0*/  SHF.R.U32.HI R7, RZ, R10, R7 ;  /* 0x0000000aff077219 */ /* 0x000fe20000011607 */
[----:B------:R-:W-:Y:S01]  /*08d0*/  FMUL R6, R6, UR4 ;  /* 0x0000000406067c20 */ /* 0x000fe20008400000 */
[----:B------:R-:W-:-:S03]  /*08e0*/  ISETP.NE.AND.EX P0, PT, R25, RZ, PT, P0 ;  /* 0x000000ff1900720c */ /* 0x000fc60003f05300 */
[----:B------:R-:W1:Y:S01]  /*08f0*/  LDC R14, c[0x0][0x148] ;  /* 0x00005200ff0e7b82 */ /* 0x000e620000000800 */
[----:B--2---:R-:W-:-:S07]  /*0900*/  IMAD R0, R5, R8, R4 ;  /* 0x0000000805007224 */ /* 0x004fce00078e0204 */
[----:B------:R-:W2:Y:S01]  /*0910*/  LDC R20, c[0x0][0x600] ;  /* 0x00018000ff147b82 */ /* 0x000ea20000000800 */
[-CC-:B----4-:R-:W-:Y:S02]  /*0920*/  SHF.R.U64 R26, R16, R12.reuse, R7.reuse ;  /* 0x0000000c101a7219 */ /* 0x190fe40000001207 */
[----:B------:R-:W-:Y:S01]  /*0930*/  SHF.R.U32.HI R5, RZ, R12, R7 ;  /* 0x0000000cff057219 */ /* 0x000fe20000011607 */
[----:B------:R-:W-:Y:S01]  /*0940*/  IMAD.MOV.U32 R7, RZ, RZ, 0x1 ;  /* 0x00000001ff077424 */ /* 0x000fe200078e00ff */
[----:B------:R3:W4:Y:S03]  /*0950*/  F2I.U32.TRUNC.NTZ R12, R6 ;  /* 0x00000006000c7305 */ /* 0x000726000020f000 */
[----:B------:R-:W1:Y:S01]  /*0960*/  LDC R15, c[0x0][0x648] ;  /* 0x00019200ff0f7b82 */ /* 0x000e620000000800 */
[-C--:B0-----:R-:W-:Y:S02]  /*0970*/  SHF.L.U32 R4, R9, R22.reuse, RZ ;  /* 0x0000001609047219 */ /* 0x081fe400000006ff */
[----:B------:R-:W-:-:S02]  /*0980*/  SHF.R.U64 R28, R26, R22, R5 ;  /* 0x000000161a1c7219 */ /* 0x000fc40000001205 */
[----:B------:R-:W-:Y:S02]  /*0990*/  LOP3.LUT R11, RZ, R4, RZ, 0x33, !PT ;  /* 0x00000004ff0b7212 */ /* 0x000fe400078e33ff */
[-C--:B------:R-:W-:Y:S01]  /*09a0*/  SHF.R.U32.HI R5, RZ, R22.reuse, R5 ;  /* 0x00000016ff057219 */ /* 0x080fe20000011605 */
[----:B------:R-:W0:Y:S01]  /*09b0*/  LDC R19, c[0x0][0x638] ;  /* 0x00018e00ff137b82 */ /* 0x000e220000000800 */
[----:B------:R-:W-:Y:S01]  /*09c0*/  SHF.L.U32 R10, R7, R22, RZ ;  /* 0x00000016070a7219 */ /* 0x000fe200000006ff */
[----:B------:R-:W-:-:S06]  /*09d0*/  IMAD.MOV.U32 R4, RZ, RZ, R28 ;  /* 0x000000ffff047224 */ /* 0x000fcc00078e001c */
[----:B------:R-:W0:Y:S01]  /*09e0*/  LDC R21, c[0x0][0x610] ;  /* 0x00018400ff157b82 */ /* 0x000e220000000800 */
[----:B---34-:R-:W-:Y:S05]  /*09f0*/  @!P0 BRA `(.L_x_6) ;  /* 0x0000000000288947 */ /* 0x018fea0003800000 */
[----:B------:R-:W3:Y:S02]  /*0a00*/  LDC R9, c[0x0][0x64c] ;  /* 0x00019300ff097b82 */ /* 0x000ee40000000800 */
[----:B---3--:R-:W-:-:S05]  /*0a10*/  IADD3 R9, P0, R28, R9, RZ ;  /* 0x000000091c097210 */ /* 0x008fca0007f1e0ff */
        /* <DEDUP_REMOVED lines=8> */
.L_x_6:
[----:B-1----:R-:W-:Y:S01]  /*0aa0*/  SHF.R.U64 R4, R4, R15, R5 ;  /* 0x0000000f04047219 */ /* 0x002fe20000001205 */
[----:B--2---:R-:W-:Y:S01]  /*0ab0*/  VIADD R5, R20, 0xffffffff ;  /* 0xffffffff14057836 */ /* 0x004fe20000000000 */
[----:B------:R-:W-:Y:S01]  /*0ac0*/  LOP3.LUT R11, R26, R11, RZ, 0xc0, !PT ;  /* 0x0000000b1a0b7212 */ /* 0x000fe200078ec0ff */
[----:B------:R-:W-:Y:S02]  /*0ad0*/  IMAD.MOV R12, RZ, RZ, -R12 ;  /* 0x000000ffff0c7224 */ /* 0x000fe400078e0a0c */
[----:B------:R-:W-:Y:S02]  /*0ae0*/  IMAD.MOV R6, RZ, RZ, -R4 ;  /* 0x000000ffff067224 */ /* 0x000fe400078e0a04 */
[----:B------:R-:W-:Y:S01]  /*0af0*/  IMAD R11, R10, R4, R11 ;  /* 0x000000040a0b7224 */ /* 0x000fe200078e020b */
[----:B------:R-:W-:Y:S01]  /*0b00*/  LOP3.LUT R4, R16, R5, RZ, 0xc0, !PT ;  /* 0x0000000510047212 */ /* 0x000fe200078ec0ff */
[----:B------:R-:W-:Y:S02]  /*0b10*/  @P3 IMAD R0, R14, R12, R3 ;  /* 0x0000000c0e003224 */ /* 0x000fe400078e0203 */
[----:B0-----:R-:W-:-:S02]  /*0b20*/  IMAD R3, R6, R19, R28 ;  /* 0x0000001306037224 */ /* 0x001fc400078e021c */
[----:B------:R-:W-:Y:S02]  /*0b30*/  IMAD R19, R11, R21, R0 ;  /* 0x000000150b137224 */ /* 0x000fe400078e0200 */
[----:B------:R-:W-:Y:S02]  /*0b40*/  IMAD R4, R3, R20, R4 ;  /* 0x0000001403047224 */ /* 0x000fe400078e0204 */
[----:B------:R-:W-:Y:S02]  /*0b50*/  IMAD.MOV.U32 R0, RZ, RZ, 0x1 ;  /* 0x00000001ff007424 */ /* 0x000fe400078e00ff */
[----:B------:R-:W-:Y:S01]  /*0b60*/  IMAD.MOV.U32 R16, RZ, RZ, R23 ;  /* 0x000000ffff107224 */ /* 0x000fe200078e0017 */
[----:B------:R-:W-:Y:S02]  /*0b70*/  SEL R22, R4, R19, !P3 ;  /* 0x0000001304167207 */ /* 0x000fe40005800000 */
[----:B------:R-:W-:-:S07]  /*0b80*/  SEL R19, R19, R4, !P3 ;  /* 0x0000000413137207 */ /* 0x000fce0005800000 */
.L_x_4:
[----:B------:R-:W-:-:S08]  /*0b90*/  NOP ;  /* 0x0000000000007918 */ /* 0x000fd00000000000 */
[----:B------:R-:W0:Y:S02]  /*0ba0*/  USETMAXREG.TRY_ALLOC.CTAPOOL UP0, 0xe8 ;  /* 0x000000e8000079c8 */ /* 0x000e240008000600 */
[----:B0-----:R-:W-:-:S13]  /*0bb0*/  PLOP3.LUT P0, PT, PT, PT, UP0, 0x80, 0x0 ;  /* 0x000000000000781c */ /* 0x001fda0003f0f008 */
[----:B------:R-:W-:Y:S05]  /*0bc0*/  @!P0 BRA `(.L_x_4) ;  /* 0xfffffffc00f08947 */ /* 0x000fea000383ffff */
[----:B------:R-:W-:Y:S01]  /*0bd0*/  ULDC.64 UR4, c[0x0][0x598] ;  /* 0x0001660000047ab9 */ /* 0x000fe20000000a00 */
[----:B------:R-:W-:Y:S01]  /*0be0*/  ULDC.64 UR56, c[0x0][0x208] ;  /* 0x0000820000387ab9 */ /* 0x000fe20000000a00 */
[----:B------:R-:W-:-:S04]  /*0bf0*/  ISETP.NE.U32.AND P0, PT, RZ, UR4, PT ;  /* 0x00000004ff007c0c */ /* 0x000fc8000bf05070 */
[----:B------:R-:W-:-:S13]  /*0c00*/  ISETP.NE.AND.EX P0, PT, RZ, UR5, PT, P0 ;  /* 0x00000005ff007c0c */ /* 0x000fda000bf05300 */
[----:B------:R-:W-:Y:S05]  /*0c10*/  @!P0 BRA `(.L_x_7) ;  /* 0x00000000001c8947 */ /* 0x000fea0003800000 */
[----:B------:R-:W0:Y:S02]  /*0c20*/  LDC.64 R4, c[0x0][0x598] ;  /* 0x00016600ff047b82 */ /* 0x000e240000000a00 */
[----:B0-----:R-:W2:Y:S02]  /*0c30*/  LDG.E.64 R4, desc[UR56][R4.64] ;  /* 0x0000003804047981 */ /* 0x001ea4000c1e1b00 */
[----:B--2---:R-:W-:-:S04]  /*0c40*/  ISETP.NE.U32.AND P0, PT, R4, RZ, PT ;  /* 0x000000ff0400720c */ /* 0x004fc80003f05070 */
[----:B------:R-:W-:-:S13]  /*0c50*/  ISETP.NE.AND.EX P0, PT, R5, RZ, PT, P0 ;  /* 0x000000ff0500720c */ /* 0x000fda0003f05300 */
[----:B------:R-:W-:Y:S05]  /*0c60*/  @!P0 BRA `(.L_x_7) ;  /* 0x0000000000088947 */ /* 0x000fea0003800000 */
[----:B------:R0:W5:Y:S01]  /*0c70*/  LD.E R200, desc[UR56][R4.64] ;  /* 0x0000003804c87980 */ /* 0x000162000c101900 */
[----:B------:R-:W-:Y:S05]  /*0c80*/  BRA `(.L_x_8) ;  /* 0x0000000000247947 */ /* 0x000fea0003800000 */
.L_x_7:
[----:B------:R-:W-:Y:S02]  /*0c90*/  ULDC.64 UR4, c[0x0][0x588] ;  /* 0x0001620000047ab9 */ /* 0x000fe40000000a00 */
[----:B------:R-:W-:-:S04]  /*0ca0*/  ISETP.NE.U32.AND P0, PT, RZ, UR4, PT ;  /* 0x00000004ff007c0c */ /* 0x000fc8000bf05070 */
[----:B------:R-:W-:-:S13]  /*0cb0*/  ISETP.NE.AND.EX P0, PT, RZ, UR5, PT, P0 ;  /* 0x00000005ff007c0c */ /* 0x000fda000bf05300 */
[----:B------:R-:W-:Y:S05]  /*0cc0*/  @!P0 BRA `(.L_x_9) ;  /* 0x00000000000c8947 */ /* 0x000fea0003800000 */
[----:B------:R-:W0:Y:S02]  /*0cd0*/  LDC.64 R200, c[0x0][0x588] ;  /* 0x00016200ffc87b82 */ /* 0x000e240000000a00 */
[----:B0-----:R1:W5:Y:S01]  /*0ce0*/  LDG.E R200, desc[UR56][R200.64] ;  /* 0x00000038c8c87981 */ /* 0x001362000c1e1900 */
[----:B------:R-:W-:Y:S05]  /*0cf0*/  BRA `(.L_x_8) ;  /* 0x0000000000087947 */ /* 0x000fea0003800000 */
.L_x_9:
[----:B------:R-:W-:Y:S02]  /*0d00*/  ULDC UR4, c[0x0][0x580] ;  /* 0x0001600000047ab9 */ /* 0x000fe40000000800 */
[----:B------:R-:W-:-:S07]  /*0d10*/  IMAD.U32 R200, RZ, RZ, UR4 ;  /* 0x00000004ffc87e24 */ /* 0x000fce000f8e00ff */
.L_x_8:
[----:B------:R-:W-:Y:S02]  /*0d20*/  ULDC.64 UR4, c[0x0][0x5a0] ;  /* 0x0001680000047ab9 */ /* 0x000fe40000000a00 */
[----:B------:R-:W-:-:S04]  /*0d30*/  ISETP.NE.U32.AND P0, PT, RZ, UR4, PT ;  /* 0x00000004ff007c0c */ /* 0x000fc8000bf05070 */
[----:B------:R-:W-:-:S13]  /*0d40*/  ISETP.NE.AND.EX P0, PT, RZ, UR5, PT, P0 ;  /* 0x00000005ff007c0c */ /* 0x000fda000bf05300 */
[----:B------:R-:W-:Y:S05]  /*0d50*/  @!P0 BRA `(.L_x_10) ;  /* 0x00000000001c8947 */ /* 0x000fea0003800000 */
[----:B0-----:R-:W0:Y:S02]  /*0d60*/  LDC.64 R4, c[0x0][0x5a0] ;  /* 0x00016800ff047b82 */ /* 0x001e240000000a00 */
[----:B0-----:R-:W2:Y:S02]  /*0d70*/  LDG.E.64 R4, desc[UR56][R4.64] ;  /* 0x0000003804047981 */ /* 0x001ea4000c1e1b00 */
[----:B--2---:R-:W-:-:S04]  /*0d80*/  ISETP.NE.U32.AND P0, PT, R4, RZ, PT ;  /* 0x000000ff0400720c */ /* 0x004fc80003f05070 */
[----:B------:R-:W-:-:S13]  /*0d90*/  ISETP.NE.AND.EX P0, PT, R5, RZ, PT, P0 ;  /* 0x000000ff0500720c */ /* 0x000fda0003f05300 */
[----:B------:R-:W-:Y:S05]  /*0da0*/  @!P0 BRA `(.L_x_10) ;  /* 0x0000000000088947 */ /* 0x000fea0003800000 */
[----:B------:R0:W5:Y:S01]  /*0db0*/  LD.E R23, desc[UR56][R4.64] ;  /* 0x0000003804177980 */ /* 0x000162000c101900 */
[----:B------:R-:W-:Y:S05]  /*0dc0*/  BRA `(.L_x_11) ;  /* 0x0000000000247947 */ /* 0x000fea0003800000 */
.L_x_10:
[----:B------:R-:W-:Y:S02]  /*0dd0*/  ULDC.64 UR4, c[0x0][0x590] ;  /* 0x0001640000047ab9 */ /* 0x000fe40000000a00 */
[----:B------:R-:W-:-:S04]  /*0de0*/  ISETP.NE.U32.AND P0, PT, RZ, UR4, PT ;  /* 0x00000004ff007c0c */ /* 0x000fc8000bf05070 */
[----:B------:R-:W-:-:S13]  /*0df0*/  ISETP.NE.AND.EX P0, PT, RZ, UR5, PT, P0 ;  /* 0x00000005ff007c0c */ /* 0x000fda000bf05300 */
[----:B------:R-:W-:Y:S05]  /*0e00*/  @!P0 BRA `(.L_x_12) ;  /* 0x00000000000c8947 */ /* 0x000fea0003800000 */
[----:B0-----:R-:W0:Y:S02]  /*0e10*/  LDC.64 R4, c[0x0][0x590] ;  /* 0x00016400ff047b82 */ /* 0x001e240000000a00 */
[----:B0-----:R2:W5:Y:S01]  /*0e20*/  LDG.E R23, desc[UR56][R4.64] ;  /* 0x0000003804177981 */ /* 0x001562000c1e1900 */
[----:B------:R-:W-:Y:S05]  /*0e30*/  BRA `(.L_x_11) ;  /* 0x0000000000087947 */ /* 0x000fea0003800000 */
.L_x_12:
[----:B------:R-:W-:Y:S02]  /*0e40*/  ULDC UR4, c[0x0][0x584] ;  /* 0x0001610000047ab9 */ /* 0x000fe40000000800 */
[----:B------:R-:W-:-:S07]  /*0e50*/  IMAD.U32 R23, RZ, RZ, UR4 ;  /* 0x00000004ff177e24 */ /* 0x000fce000f8e00ff */
.L_x_11:
[----:B------:R-:W-:-:S13]  /*0e60*/  LOP3.LUT P0, RZ, R0, 0xff, RZ, 0xc0, !PT ;  /* 0x000000ff00ff7812 */ /* 0x000fda000780c0ff */
[----:B------:R-:W-:Y:S05]  /*0e70*/  @!P0 EXIT ;  /* 0x000000000000894d */ /* 0x000fea0003800000 */
[----:B------:R-:W-:Y:S01]  /*0e80*/  ULDC UR4, c[0x0][0x28c] ;  /* 0x0000a30000047ab9 */ /* 0x000fe20000000800 */
[----:B------:R-:W-:Y:S01]  /*0e90*/  LOP3.LUT R220, R2, 0x1, RZ, 0xfc, !PT ;  /* 0x0000000102dc7812 */ /* 0x000fe200078efcff */
[----:B------:R-:W-:Y:S01]  /*0ea0*/  UIADD3 UR4, UR4, 0x7f, URZ ;  /* 0x0000007f04047890 */ /* 0x000fe2000fffe03f */
[----:B------:R-:W-:Y:S01]  /*0eb0*/  UMOV UR36, URZ ;  /* 0x0000003f00247c82 */ /* 0x000fe20008000000 */
[----:B------:R-:W-:Y:S02]  /*0ec0*/  UMOV UR37, URZ ;  /* 0x0000003f00257c82 */ /* 0x000fe40008000000 */
[----:B------:R-:W-:-:S04]  /*0ed0*/  USHF.R.S32.HI UR5, URZ, 0x1f, UR4 ;  /* 0x0000001f3f057899 */ /* 0x000fc80008011404 */
[----:B------:R-:W-:-:S04]  /*0ee0*/  ULEA.HI UR5, UR5, UR4, URZ, 0x7 ;  /* 0x0000000405057291 */ /* 0x000fc8000f8f383f */
[----:B------:R-:W-:-:S12]  /*0ef0*/  USHF.R.S32.HI UR39, URZ, 0x7, UR5 ;  /* 0x000000073f277899 */ /* 0x000fd80008011405 */
.L_x_380:
[----:B---3--:R-:W3:Y:S01]  /*0f00*/  S2R R0, SR_TID.X ;  /* 0x0000000000007919 */ /* 0x008ee20000002100 */
[----:B----4-:R-:W4:Y:S01]  /*0f10*/  S2UR UR6, SR_CgaCtaId ;  /* 0x00000000000679c3 */ /* 0x010f220000008800 */
[----:B------:R-:W-:Y:S02]  /*0f20*/  UMOV UR38, 0x400 ;  /* 0x0000040000267882 */ /* 0x000fe40000000000 */
[----:B----4-:R-:W-:Y:S01]  /*0f30*/  ULEA UR38, UR6, UR38, 0x18 ;  /* 0x0000002606267291 */ /* 0x010fe2000f8ec03f */
[----:B---3--:R-:W-:-:S04]  /*0f40*/  LOP3.LUT R0, R0, 0x80, RZ, 0xc0, !PT ;  /* 0x0000008000007812 */ /* 0x008fc800078ec0ff */
[----:B------:R-:W-:-:S06]  /*0f50*/  SHF.R.U32.HI R0, RZ, 0x7, R0 ;  /* 0x00000007ff007819 */ /* 0x000fcc0000011600 */
[----:B------:R-:W3:Y:S02]  /*0f60*/  SHFL.IDX PT, R0, R0, RZ, 0x1f ;  /* 0x00001fff00007589 */ /* 0x000ee400000e0000 */
[----:B---3--:R-:W-:-:S13]  /*0f70*/  R2UR UR4, R0 ;  /* 0x00000000000472ca */ /* 0x008fda00000e0000 */
[----:B------:R-:W-:-:S04]  /*0f80*/  ULEA.HI UR5, UR4, UR4, URZ, 0x1 ;  /* 0x0000000404057291 */ /* 0x000fc8000f8f083f */
[----:B------:R-:W-:-:S04]  /*0f90*/  ULOP3.LUT UR5, UR5, 0x7fffe, URZ, 0xc0, !UPT ;  /* 0x0007fffe05057892 */ /* 0x000fc8000f8ec03f */
[----:B------:R-:W-:-:S03]  /*0fa0*/  UIADD3 UR5, UR4, -UR5, URZ ;  /* 0x8000000504057290 */ /* 0x000fc6000fffe03f */
[----:B------:R-:W-:Y:S01]  /*0fb0*/  ULDC UR4, c[0x0][0x28c] ;  /* 0x0000a30000047ab9 */ /* 0x000fe20000000800 */
[----:B------:R-:W-:Y:S01]  /*0fc0*/  ULEA UR5, UR5, UR38, 0xd ;  /* 0x0000002605057291 */ /* 0x000fe2000f8e683f */
[----:B------:R-:W-:-:S03]  /*0fd0*/  ISETP.LT.AND P0, PT, RZ, UR4, PT ;  /* 0x00000004ff007c0c */ /* 0x000fc6000bf01270 */
[----:B------:R-:W-:-:S04]  /*0fe0*/  UIADD3 UR5, UR5, 0x100, URZ ;  /* 0x0000010005057890 */ /* 0x000fc8000fffe03f */
[----:B------:R-:W-:-:S04]  /*0ff0*/  USHF.R.U32.HI UR5, URZ, 0x4, UR5 ;  /* 0x000000043f057899 */ /* 0x000fc80008011605 */
[----:B------:R-:W-:Y:S02]  /*1000*/  ULOP3.LUT UR52, UR5, 0x3fff, URZ, 0xc0, !UPT ;  /* 0x00003fff05347892 */ /* 0x000fe4000f8ec03f */
[----:B--2--5:R-:W-:Y:S10]  /*1010*/  @P0 BRA `(.L_x_13) ;  /* 0x0000000000400947 */ /* 0x024ff40003800000 */
[----:B------:R-:W-:Y:S01]  /*1020*/  MOV R0, 0x0 ;  /* 0x0000000000007802 */ /* 0x000fe20000000f00 */
[----:B------:R-:W-:Y:S01]  /*1030*/  ULDC.64 UR4, c[0x4][0x68] ;  /* 0x01001a0000047ab9 */ /* 0x000fe20000000a00 */
[----:B------:R-:W-:Y:S01]  /*1040*/  ULDC.64 UR6, c[0x4][0x8] ;  /* 0x0100020000067ab9 */ /* 0x000fe20000000a00 */
[----:B0-2---:R-:W-:Y:S01]  /*1050*/  IMAD.U32 R4, RZ, RZ, UR4 ;  /* 0x00000004ff047e24 */ /* 0x005fe2000f8e00ff */
[----:B------:R0:W2:Y:S01]  /*1060*/  LDC.64 R14, c[0x4][R0] ;  /* 0x01000000000e7b82 */ /* 0x0000a20000000a00 */
[----:B------:R-:W-:Y:S01]  /*1070*/  IMAD.U32 R5, RZ, RZ, UR5 ;  /* 0x00000005ff057e24 */ /* 0x000fe2000f8e00ff */
[----:B------:R-:W-:Y:S01]  /*1080*/  ULDC.64 UR4, c[0x4][0x70] ;  /* 0x01001c0000047ab9 */ /* 0x000fe20000000a00 */
[----:B------:R-:W-:Y:S02]  /*1090*/  IMAD.U32 R10, RZ, RZ, UR6 ;  /* 0x00000006ff0a7e24 */ /* 0x000fe4000f8e00ff */
[----:B------:R-:W-:Y:S02]  /*10a0*/  IMAD.U32 R6, RZ, RZ, UR4 ;  /* 0x00000004ff067e24 */ /* 0x000fe4000f8e00ff */
[----:B------:R-:W-:-:S02]  /*10b0*/  IMAD.U32 R7, RZ, RZ, UR5 ;  /* 0x00000005ff077e24 */ /* 0x000fc4000f8e00ff */
[----:B------:R-:W-:Y:S02]  /*10c0*/  IMAD.U32 R11, RZ, RZ, UR7 ;  /* 0x00000007ff0b7e24 */ /* 0x000fe4000f8e00ff */
[----:B------:R-:W-:Y:S02]  /*10d0*/  IMAD.MOV.U32 R8, RZ, RZ, 0x1e1 ;  /* 0x000001e1ff087424 */ /* 0x000fe400078e00ff */
[----:B------:R-:W-:Y:S02]  /*10e0*/  IMAD.MOV.U32 R12, RZ, RZ, 0x1 ;  /* 0x00000001ff0c7424 */ /* 0x000fe400078e00ff */
[----:B0-----:R-:W-:-:S07]  /*10f0*/  IMAD.MOV.U32 R13, RZ, RZ, RZ ;  /* 0x000000ffff0d7224 */ /* 0x001fce00078e00ff */
[----:B------:R-:W-:-:S07]  /*1100*/  LEPC R20, `(.L_x_13) ;  /* 0x000000001014794e */ /* 0x000fce0000000000 */
[----:B-12--5:R-:W-:Y:S05]  /*1110*/  CALL.ABS.NOINC R14 ;  /* 0x000000000e007343 */ /* 0x026fea0003c00000 */
.L_x_13:
[----:B------:R-:W-:-:S13]  /*1120*/  ISETP.NE.AND P0, PT, R220, 0x3, PT ;  /* 0x00000003dc00780c */ /* 0x000fda0003f05270 */
[----:B------:R-:W-:Y:S05]  /*1130*/  @!P0 BRA `(.L_x_14) ;  /* 0x0000000000048947 */ /* 0x000fea0003800000 */
[----:B------:R-:W-:Y:S01]  /*1140*/  BPT.TRAP 0x1 ;  /* 0x000000040000795c */ /* 0x000fe20000300000 */
.L_x_14:
[----:B------:R-:W-:Y:S02]  /*1150*/  IMAD.U32 R3, RZ, RZ, UR37 ;  /* 0x00000025ff037e24 */ /* 0x000fe4000f8e00ff */
[----:B------:R-:W-:-:S03]  /*1160*/  IMAD.U32 R0, RZ, RZ, UR36 ;  /* 0x00000024ff007e24 */ /* 0x000fc6000f8e00ff */
[----:B------:R-:W-:Y:S02]  /*1170*/  LEA R3, R3, UR38, 0x3 ;  /* 0x0000002603037c11 */ /* 0x000fe4000f8e18ff */
[----:B------:R-:W-:-:S04]  /*1180*/  SHF.L.U32 R0, R0, 0x1f, RZ ;  /* 0x0000001f00007819 */ /* 0x000fc800000006ff */
[----:B------:R3:W4:Y:S01]  /*1190*/  SYNCS.PHASECHK.TRANS64.TRYWAIT P1, [R3+URZ], R0 ;  /* 0x00000000030075a7 */ /* 0x000722000802017f */
[----:B------:R-:W-:Y:S05]  /*11a0*/  @!P0 BRA `(.L_x_15) ;  /* 0x0000000000048947 */ /* 0x000fea0003800000 */
[----:B------:R-:W-:Y:S01]  /*11b0*/  BPT.TRAP 0x1 ;  /* 0x000000040000795c */ /* 0x000fe20000300000 */
.L_x_15:
[----:B----4-:R-:W-:Y:S05]  /*11c0*/  @P1 BRA `(.L_x_16) ;  /* 0x0000000000081947 */ /* 0x010fea0003800000 */
[----:B------:R-:W4:Y:S02]  /*11d0*/  SYNCS.PHASECHK.TRANS64.TRYWAIT P1, [R3+URZ], R0 ;  /* 0x00000000030075a7 */ /* 0x000f24000802017f */
[----:B----4-:R-:W-:Y:S05]  /*11e0*/  @!P1 BRA `(.L_x_17) ;  /* 0x0000015000649947 */ /* 0x010fea0003800000 */
.L_x_16:
[----:B------:R-:W-:-:S04]  /*11f0*/  UISETP.LT.AND UP0, UPT, UR39, 0x1, UPT ;  /* 0x000000012700788c */ /* 0x000fc8000bf01270 */
[----:B------:R-:W-:-:S06]  /*1200*/  USEL UR4, UR39, 0x1, UP0 ;  /* 0x0000000127047887 */ /* 0x000fcc0008000000 */
[----:B---34-:R-:W-:Y:S01]  /*1210*/  IMAD.U32 R0, RZ, RZ, UR4 ;  /* 0x00000004ff007e24 */ /* 0x018fe2000f8e00ff */
[----:B------:R-:W-:Y:S05]  /*1220*/  WARPSYNC.ALL ;  /* 0x0000000000007948 */ /* 0x000fea0003800000 */
[----:B------:R-:W-:-:S04]  /*1230*/  IADD3 R0, -R0, UR39, RZ ;  /* 0x0000002700007c10 */ /* 0x000fc8000fffe1ff */
[----:B------:R-:W-:Y:S01]  /*1240*/  ISETP.GE.AND P1, PT, R0, 0x1, PT ;  /* 0x000000010000780c */ /* 0x000fe20003f26270 */
[----:B------:R-:W-:Y:S01]  /*1250*/  UIADD3 UR4, UR38, 0x18100, URZ ;  /* 0x0001810026047890 */ /* 0x000fe2000fffe03f */
[----:B------:R-:W-:Y:S01]  /*1260*/  WARPGROUP.ARRIVE ;  /* 0x00000000000079c5 */ /* 0x000fe20000000000 */
[----:B------:R-:W-:Y:S02]  /*1270*/  ULOP3.LUT UR52, UR52, 0x10000, URZ, 0xfc, !UPT ;  /* 0x0001000034347892 */ /* 0x000fe4000f8efc3f */
[----:B------:R-:W-:Y:S02]  /*1280*/  USHF.R.U32.HI UR4, URZ, 0x4, UR4 ;  /* 0x000000043f047899 */ /* 0x000fe40008011604 */
[----:B------:R-:W-:Y:S02]  /*1290*/  UIMAD UR54, UR37, 0xc00, UR52 ;  /* 0x00000c00253678a4 */ /* 0x000fe4000f8e0234 */
[----:B------:R-:W-:Y:S01]  /*12a0*/  ULOP3.LUT UR4, UR4, 0x3fff, URZ, 0xc0, !UPT ;  /* 0x00003fff04047892 */ /* 0x000fe2000f8ec03f */
[----:B------:R-:W-:Y:S01]  /*12b0*/  UMOV UR41, 0x40000040 ;  /* 0x4000004000297882 */ /* 0x000fe20000000000 */
[----:B------:R-:W-:-:S02]  /*12c0*/  UMOV UR43, 0x40000040 ;  /* 0x40000040002b7882 */ /* 0x000fc40000000000 */
[----:B------:R-:W-:Y:S01]  /*12d0*/  ULOP3.LUT UR53, UR4, 0x10000, URZ, 0xfc, !UPT ;  /* 0x0001000004357892 */ /* 0x000fe2000f8efc3f */
[----:B------:R-:W-:Y:S01]  /*12e0*/  UMOV UR40, UR54 ;  /* 0x0000003600287c82 */ /* 0x000fe20008000000 */
[----:B------:R-:W-:Y:S02]  /*12f0*/  UMOV UR33, UR41 ;  /* 0x0000002900217c82 */ /* 0x000fe40008000000 */
[----:B------:R-:W-:Y:S01]  /*1300*/  UIMAD UR55, UR37, 0xb00, UR53 ;  /* 0x00000b00253778a4 */ /* 0x000fe2000f8e0235 */
[----:B------:R-:W-:Y:S01]  /*1310*/  UMOV UR32, UR40 ;  /* 0x0000002800207c82 */ /* 0x000fe20008000000 */
[----:B------:R-:W-:Y:S02]  /*1320*/  UMOV UR35, 0x40000040 ;  /* 0x4000004000237882 */ /* 0x000fe40000000000 */
[----:B------:R-:W-:Y:S02]  /*1330*/  UIADD3 UR34, UR55, 0x80, URZ ;  /* 0x0000008037227890 */ /* 0x000fe4000fffe03f */
[----:B------:R-:W-:-:S02]  /*1340*/  UIADD3 UR26, UR55, 0x100, URZ ;  /* 0x00000100371a7890 */ /* 0x000fc4000fffe03f */
[----:B------:R-:W-:Y:S01]  /*1350*/  UMOV UR42, UR55 ;  /* 0x00000037002a7c82 */ /* 0x000fe20008000000 */
[----:B------:R-:W-:Y:S01]  /*1360*/  UMOV UR24, UR40 ;  /* 0x0000002800187c82 */ /* 0x000fe20008000000 */
[----:B------:R-:W-:Y:S01]  /*1370*/  HGMMA.64x16x16.F32 R192, gdesc[UR40], RZ, !UPT, gsb0 ;  /* 0x0020000028c079f0 */ /* 0x000fe2000c0008ff */
[----:B------:R-:W-:Y:S01]  /*1380*/  UMOV UR25, UR41 ;  /* 0x0000002900197c82 */ /* 0x000fe20008000000 */
[----:B------:R-:W-:Y:S01]  /*1390*/  UMOV UR27, 0x40000040 ;  /* 0x40000040001b7882 */ /* 0x000fe20000000000 */
[----:B------:R-:W-:Y:S01]  /*13a0*/  UIADD3 UR18, UR55, 0x180, URZ ;  /* 0x0000018037127890 */ /* 0x000fe2000fffe03f */
[----:B------:R-:W-:Y:S01]  /*13b0*/  UMOV UR16, UR40 ;  /* 0x0000002800107c82 */ /* 0x000fe20008000000 */
        /* <DEDUP_REMOVED lines=31> */
[----:B------:R-:W-:-:S02]  /*15b0*/  WARPGROUP.DEPBAR.LE gsb0, 0x0 ;  /* 0x00008000000079c5 */ /* 0x000fc40000010000 */
[----:B------:R-:W-:-:S06]  /*15c0*/  WARPGROUP.ARRIVE ;  /* 0x00000000000079c5 */ /* 0x000fcc0000000000 */
[----:B------:R-:W-:Y:S03]  /*15d0*/  HGMMA.64x16x16.F32 R176, gdesc[UR32], RZ, !UPT, gsb0 ;  /* 0x0020000020b079f0 */ /* 0x000fe6000c0008ff */
[----:B------:R-:W-:Y:S02]  /*15e0*/  WARPGROUP.DEPBAR.LE gsb0, 0x0 ;  /* 0x00008000000079c5 */ /* 0x000fe40000010000 */
[----:B------:R-:W-:-:S06]  /*15f0*/  WARPGROUP.ARRIVE ;  /* 0x00000000000079c5 */ /* 0x000fcc0000000000 */
[----:B------:R-:W-:Y:S03]  /*1600*/  HGMMA.64x16x16.F32 R160, gdesc[UR24], RZ, !UPT, gsb0 ;  /* 0x0020000018a079f0 */ /* 0x000fe6000c0008ff */
[----:B------:R-:W-:Y:S02]  /*1610*/  WARPGROUP.DEPBAR.LE gsb0, 0x0 ;  /* 0x00008000000079c5 */ /* 0x000fe40000010000 */
[----:B------:R-:W-:-:S06]  /*1620*/  WARPGROUP.ARRIVE ;  /* 0x00000000000079c5 */ /* 0x000fcc0000000000 */
[----:B------:R-:W-:Y:S01]  /*1630*/  HGMMA.64x16x16.F32 R144, gdesc[UR16], RZ, !UPT, gsb0 ;  /* 0x00200000109079f0 */ /* 0x000fe2000c0008ff */
[----:B------:R-:W-:Y:S01]  /*1640*/  UIADD3 UR16, UR54, 0x2, URZ ;  /* 0x0000000236107890 */ /* 0x000fe2000fffe03f */
[----:B------:R-:W-:Y:S01]  /*1650*/  UMOV UR17, 0x40000040 ;  /* 0x4000004000117882 */ /* 0x000fe20000000000 */
[----:B------:R-:W-:Y:S02]  /*1660*/  WARPGROUP.DEPBAR.LE gsb0, 0x0 ;  /* 0x00008000000079c5 */ /* 0x000fe40000010000 */
[----:B------:R-:W-:-:S06]  /*1670*/  WARPGROUP.ARRIVE ;  /* 0x00000000000079c5 */ /* 0x000fcc0000000000 */
[----:B------:R-:W-:Y:S03]  /*1680*/  HGMMA.64x16x16.F32 R128, gdesc[UR12], RZ, !UPT, gsb0 ;  /* 0x002000000c8079f0 */ /* 0x000fe6000c0008ff */
        /* <DEDUP_REMOVED lines=18> */
[----:B------:R-:W-:Y:S01]  /*17b0*/  UMOV UR48, UR58 ;  /* 0x0000003a00307c82 */ /* 0x000fe20008000000 */
[----:B------:R-:W-:Y:S01]  /*17c0*/  UMOV UR49, 0x40000040 ;  /* 0x4000004000317882 */ /* 0x000fe20000000000 */
[----:B------:R-:W-:Y:S01]  /*17d0*/  UMOV UR28, UR48 ;  /* 0x00000030001c7c82 */ /* 0x000fe20008000000 */
        /* <DEDUP_REMOVED lines=17> */
[----:B------:R-:W-:Y:S01]  /*18f0*/  UIADD3 UR58, UR54, 0x404, URZ ;  /* 0x00000404363a7890 */ /* 0x000fe2000fffe03f */
[----:B------:R-:W-:-:S02]  /*1900*/  WARPGROUP.DEPBAR.LE gsb0, 0x0 ;  /* 0x00008000000079c5 */ /* 0x000fc40000010000 */
[----:B------:R-:W-:-:S06]  /*1910*/  WARPGROUP.ARRIVE ;  /* 0x00000000000079c5 */ /* 0x000fcc0000000000 */
[----:B------:R-:W-:Y:S01]  /*1920*/  HGMMA.64x16x16.F32 R24, gdesc[UR48], RZ, !UPT, gsb0 ;  /* 0x00200000301879f0 */ /* 0x000fe2000c0008ff */
[----:B------:R-:W-:Y:S01]  /*1930*/  UMOV UR50, UR18 ;  /* 0x0000001200327c82 */ /* 0x000fe20008000000 */
[----:B------:R-:W-:Y:S01]  /*1940*/  UMOV UR51, UR19 ;  /* 0x0000001300337c82 */ /* 0x000fe20008000000 */
[----:B------:R-:W-:Y:S01]  /*1950*/  UIADD3 UR18, UR55, 0x2, URZ ;  /* 0x0000000237127890 */ /* 0x000fe2000fffe03f */
[----:B------:R-:W-:Y:S01]  /*1960*/  UMOV UR19, 0x40000040 ;  /* 0x4000004000137882 */ /* 0x000fe20000000000 */
[----:B------:R-:W-:Y:S02]  /*1970*/  WARPGROUP.DEPBAR.LE gsb0, 0x0 ;  /* 0x00008000000079c5 */ /* 0x000fe40000010000 */
[----:B------:R-:W-:-:S06]  /*1980*/  WARPGROUP.ARRIVE ;  /* 0x00000000000079c5 */ /* 0x000fcc0000000000 */
[----:B------:R-:W-:Y:S01]  /*1990*/  HGMMA.64x16x16.F32 R40, gdesc[UR28], RZ, !UPT, gsb0 ;  /* 0x002000001c2879f0 */ /* 0x000fe2000c0008ff */
[----:B------:R-:W-:Y:S01]  /*19a0*/  UIADD3 UR30, UR55, 0x282, URZ ;  /* 0x00000282371e7890 */ /* 0x000fe2000fffe03f */
[----:B------:R-:W-:Y:S01]  /*19b0*/  UMOV UR28, UR16 ;  /* 0x00000010001c7c82 */ /* 0x000fe20008000000 */
[----:B------:R-:W-:Y:S01]  /*19c0*/  UMOV UR29, UR17 ;  /* 0x00000011001d7c82 */ /* 0x000fe20008000000 */
        /* <DEDUP_REMOVED lines=66> */
[----:B------:R-:W-:Y:S03]  /*1df0*/  HGMMA.64x16x16.F32 R192, gdesc[UR16], R192, gsb0 ;  /* 0x0020000010c079f0 */ /* 0x000fe600080008c0 */
[----:B------:R-:W-:Y:S02]  /*1e00*/  WARPGROUP.DEPBAR.LE gsb0, 0x0 ;  /* 0x00008000000079c5 */ /* 0x000fe40000010000 */
[----:B------:R-:W-:-:S06]  /*1e10*/  WARPGROUP.ARRIVE ;  /* 0x00000000000079c5 */ /* 0x000fcc0000000000 */
[----:B------:R-:W-:Y:S03]  /*1e20*/  HGMMA.64x16x16.F32 R176, gdesc[UR8], R176, gsb0 ;  /* 0x0020000008b079f0 */ /* 0x000fe600080008b0 */
[----:B------:R-:W-:Y:S02]  /*1e30*/  WARPGROUP.DEPBAR.LE gsb0, 0x0 ;  /* 0x00008000000079c5 */ /* 0x000fe40000010000 */
[----:B------:R-:W-:-:S06]  /*1e40*/  WARPGROUP.ARRIVE ;  /* 0x00000000000079c5 */ /* 0x000fcc0000000000 */
[----:B------:R-:W-:Y:S01]  /*1e50*/  HGMMA.64x16x16.F32 R160, gdesc[UR4], R160, gsb0 ;  /* 0x0020000004a079f0 */ /* 0x000fe200080008a0 */
[----:B------:R-:W-:Y:S02]  /*1e60*/  UIADD3 UR4, UR54, 0x402, URZ ;  /* 0x0000040236047890 */ /* 0x000fe4000fffe03f */
        /* <DEDUP_REMOVED lines=46> */
[----:B------:R-:W-:-:S02]  /*2150*/  WARPGROUP.DEPBAR.LE gsb0, 0x0 ;  /* 0x00008000000079c5 */ /* 0x000fc40000010000 */
[----:B------:R-:W-:-:S06]  /*2160*/  WARPGROUP.ARRIVE ;  /* 0x00000000000079c5 */ /* 0x000fcc0000000000 */
[----:B------:R-:W-:Y:S01]  /*2170*/  HGMMA.64x16x16.F32 R24, gdesc[UR48], R24, gsb0 ;  /* 0x00200000301879f0 */ /* 0x000fe20008000818 */
[----:B------:R-:W-:Y:S01]  /*2180*/  UIADD3 UR50, UR55, 0x504, URZ ;  /* 0x0000050437327890 */ /* 0x000fe2000fffe03f */
[----:B------:R-:W-:Y:S01]  /*2190*/  UMOV UR51, 0x40000040 ;  /* 0x4000004000337882 */ /* 0x000fe20000000000 */
[----:B------:R-:W-:Y:S02]  /*21a0*/  WARPGROUP.DEPBAR.LE gsb0, 0x0 ;  /* 0x00008000000079c5 */ /* 0x000fe40000010000 */
[----:B------:R-:W-:-:S06]  /*21b0*/  WARPGROUP.ARRIVE ;  /* 0x00000000000079c5 */ /* 0x000fcc0000000000 */
[----:B------:R-:W-:Y:S01]  /*21c0*/  HGMMA.64x16x16.F32 R40, gdesc[UR40], R40, gsb0 ;  /* 0x00200000282879f0 */ /* 0x000fe20008000828 */
[----:B------:R-:W-:Y:S02]  /*21d0*/  UIADD3 UR40, UR54, 0x4, URZ ;  /* 0x0000000436287890 */ /* 0x000fe4000fffe03f */
[----:B------:R-:W-:Y:S01]  /*21e0*/  UIADD3 UR42, UR55, 0x4, URZ ;  /* 0x00000004372a7890 */ /* 0x000fe2000fffe03f */
[----:B------:R-:W-:Y:S01]  /*21f0*/  UMOV UR41, 0x40000040 ;  /* 0x4000004000297882 */ /* 0x000fe20000000000 */
[----:B------:R-:W-:Y:S01]  /*2200*/  UMOV UR43, 0x40000040 ;  /* 0x40000040002b7882 */ /* 0x000fe20000000000 */
[----:B------:R-:W-:Y:S02]  /*2210*/  UMOV UR49, UR41 ;  /* 0x0000002900317c82 */ /* 0x000fe40008000000 */
[----:B------:R-:W-:Y:S01]  /*2220*/  UMOV UR48, UR40 ;  /* 0x0000002800307c82 */ /* 0x000fe20008000000 */
[----:B------:R-:W-:Y:S02]  /*2230*/  WARPGROUP.DEPBAR.LE gsb0, 0x0 ;  /* 0x00008000000079c5 */ /* 0x000fe40000010000 */
[----:B------:R-:W-:-:S06]  /*2240*/  WARPGROUP.ARRIVE ;  /* 0x00000000000079c5 */ /* 0x000fcc0000000000 */
[----:B------:R-:W-:Y:S01]  /*2250*/  HGMMA.64x16x16.F32 R56, gdesc[UR32], R56, gsb0 ;  /* 0x00200000203879f0 */ /* 0x000fe20008000838 */
[----:B------:R-:W-:Y:S01]  /*2260*/  UIADD3 UR34, UR55, 0x84, URZ ;  /* 0x0000008437227890 */ /* 0x000fe2000fffe03f */
[----:B------:R-:W-:Y:S01]  /*2270*/  UMOV UR32, UR40 ;  /* 0x0000002800207c82 */ /* 0x000fe20008000000 */
[----:B------:R-:W-:Y:S01]  /*2280*/  UMOV UR33, UR41 ;  /* 0x0000002900217c82 */ /* 0x000fe20008000000 */
[----:B------:R-:W-:Y:S01]  /*2290*/  UMOV UR35, 0x40000040 ;  /* 0x4000004000237882 */ /* 0x000fe20000000000 */
        /* <DEDUP_REMOVED lines=68> */
[----:B------:R-:W-:Y:S01]  /*26e0*/  UIADD3 UR16, UR54, 0x6, URZ ;  /* 0x0000000636107890 */ /* 0x000fe2000fffe03f */
        /* <DEDUP_REMOVED lines=45> */
[----:B------:R-:W-:Y:S01]  /*29c0*/  HGMMA.64x16x16.F32 R24, gdesc[UR48], R24, gsb0 ;  /* 0x00200000301879f0 */ /* 0x000fe20008000818 */
[----:B------:R-:W-:Y:S01]  /*29d0*/  UMOV UR50, UR18 ;  /* 0x0000001200327c82 */ /* 0x000fe20008000000 */
[----:B------:R-:W-:Y:S01]  /*29e0*/  UMOV UR51, UR19 ;  /* 0x0000001300337c82 */ /* 0x000fe20008000000 */
[----:B------:R-:W-:Y:S01]  /*29f0*/  UIADD3 UR18, UR55, 0x6, URZ ;  /* 0x0000000637127890 */ /* 0x000fe2000fffe03f */
        /* <DEDUP_REMOVED lines=412> */
[----:B------:R-:W-:Y:S01]  /*43c0*/  UMOV UR48, UR32 ;  /* 0x0000002000307c82 */ /* 0x000fe20008000000 */
[----:B------:R-:W-:Y:S01]  /*43d0*/  UMOV UR49, UR33 ;  /* 0x0000002100317c82 */ /* 0x000fe20008000000 */
[----:B------:R-:W-:-:S02]  /*43e0*/  WARPGROUP.DEPBAR.LE gsb0, 0x0 ;  /* 0x00008000000079c5 */ /* 0x000fc40000010000 */
        /* <DEDUP_REMOVED lines=69> */
[----:B------:R-:W-:Y:S01]  /*4840*/  UIADD3 UR54, UR54, 0xa06, URZ ;  /* 0x00000a0636367890 */ /* 0x000fe2000fffe03f */
        /* <DEDUP_REMOVED lines=207> */
[----:B------:R-:W-:Y:S05]  /*5540*/  @!P1 BRA `(.L_x_18) ;  /* 0x00000044008c9947 */ /* 0x000fea0003800000 */
[----:B------:R-:W-:Y:S01]  /*5550*/  UIADD3 UR55, UR37, 0x1, URZ ;  /* 0x0000000125377890 */ /* 0x000fe2000fffe03f */
[----:B------:R-:W-:Y:S01]  /*5560*/  IMAD.MOV.U32 R3, RZ, RZ, R0 ;  /* 0x000000ffff037224 */ /* 0x000fe200078e0000 */
[----:B------:R-:W-:Y:S02]  /*5570*/  UMOV UR54, UR37 ;  /* 0x0000002500367c82 */ /* 0x000fe40008000000 */
[----:B------:R-:W-:-:S04]  /*5580*/  UISETP.NE.AND UP0, UPT, UR55, 0x2, UPT ;  /* 0x000000023700788c */ /* 0x000fc8000bf05270 */
[----:B------:R-:W-:Y:S02]  /*5590*/  USEL UR4, URZ, 0x1, UP0 ;  /* 0x000000013f047887 */ /* 0x000fe40008000000 */
[----:B------:R-:W-:Y:S02]  /*55a0*/  USEL UR55, UR55, URZ, UP0 ;  /* 0x0000003f37377287 */ /* 0x000fe40008000000 */
[----:B------:R-:W-:-:S06]  /*55b0*/  ULOP3.LUT UR4, UR36, UR4, URZ, 0x3c, !UPT ;  /* 0x0000000424047292 */ /* 0x000fcc000f8e3c3f */
[----:B------:R-:W-:-:S07]  /*55c0*/  IMAD.U32 R6, RZ, RZ, UR4 ;  /* 0x00000004ff067e24 */ /* 0x000fce000f8e00ff */
.L_x_25:
[----:B------:R-:W-:Y:S05]  /*55d0*/  @!P0 BRA `(.L_x_19) ;  /* 0x0000000000048947 */ /* 0x000fea0003800000 */
[----:B------:R-:W-:Y:S01]  /*55e0*/  BPT.TRAP 0x1 ;  /* 0x000000040000795c */ /* 0x000fe20000300000 */
.L_x_19:
[----:B------:R-:W-:Y:S01]  /*55f0*/  ULEA UR4, UR55, UR38, 0x3 ;  /* 0x0000002637047291 */ /* 0x000fe2000f8e183f */
[----:B0-2---:R-:W-:-:S08]  /*5600*/  SHF.L.U32 R4, R6, 0x1f, RZ ;  /* 0x0000001f06047819 */ /* 0x005fd000000006ff */
[----:B------:R0:W2:Y:S01]  /*5610*/  SYNCS.PHASECHK.TRANS64.TRYWAIT P1, [UR4], R4 ;  /* 0x00000004ff0075a7 */ /* 0x0000a20008020144 */
[----:B------:R-:W-:Y:S05]  /*5620*/  @!P0 BRA `(.L_x_20) ;  /* 0x0000000000048947 */ /* 0x000fea0003800000 */
[----:B------:R-:W-:Y:S01]  /*5630*/  BPT.TRAP 0x1 ;  /* 0x000000040000795c */ /* 0x000fe20000300000 */
.L_x_20:
[----:B--2---:R-:W-:Y:S05]  /*5640*/  @P1 BRA `(.L_x_21) ;  /* 0x0000000000081947 */ /* 0x004fea0003800000 */
[----:B------:R-:W2:Y:S02]  /*5650*/  SYNCS.PHASECHK.TRANS64.TRYWAIT P1, [UR4], R4 ;  /* 0x00000004ff0075a7 */ /* 0x000ea40008020144 */
[----:B--2---:R-:W-:Y:S05]  /*5660*/  @!P1 BRA `(.L_x_22) ;  /* 0x0000010c00589947 */ /* 0x004fea0003800000 */
.L_x_21:
[----:B------:R-:W-:Y:S01]  /*5670*/  UIMAD UR58, UR55, 0xc00, UR52 ;  /* 0x00000c00373a78a4 */ /* 0x000fe2000f8e0234 */
[----:B------:R-:W-:Y:S01]  /*5680*/  WARPGROUP.ARRIVE ;  /* 0x00000000000079c5 */ /* 0x000fe20000000000 */
[----:B------:R-:W-:Y:S01]  /*5690*/  UIMAD UR59, UR55, 0xb00, UR53 ;  /* 0x00000b00373b78a4 */ /* 0x000fe2000f8e0235 */
[----:B------:R-:W-:Y:S01]  /*56a0*/  UMOV UR5, 0x40000040 ;  /* 0x4000004000057882 */ /* 0x000fe20000000000 */
[----:B------:R-:W-:Y:S02]  /*56b0*/  UMOV UR7, 0x40000040 ;  /* 0x4000004000077882 */ /* 0x000fe40000000000 */
[----:B------:R-:W-:Y:S01]  /*56c0*/  UIADD3 UR10, UR59, 0x80, URZ ;  /* 0x000000803b0a7890 */ /* 0x000fe2000fffe03f */
[----:B------:R-:W-:Y:S02]  /*56d0*/  UMOV UR4, UR58 ;  /* 0x0000003a00047c82 */ /* 0x000fe40008000000 */
[----:B------:R-:W-:Y:S01]  /*56e0*/  UMOV UR6, UR59 ;  /* 0x0000003b00067c82 */ /* 0x000fe20008000000 */
[----:B------:R-:W-:Y:S01]  /*56f0*/  UMOV UR8, UR4 ;  /* 0x0000000400087c82 */ /* 0x000fe20008000000 */
[----:B------:R-:W-:Y:S01]  /*5700*/  HGMMA.64x16x16.F32 R192, gdesc[UR4], R192, gsb0 ;  /* 0x0020000004c079f0 */ /* 0x000fe200080008c0 */
        /* <DEDUP_REMOVED lines=38> */
[----:B------:R-:W-:-:S02]  /*5970*/  UIADD3 UR4, UR58, 0x2, URZ ;  /* 0x000000023a047890 */ /* 0x000fc4000fffe03f */
[----:B------:R-:W-:Y:S01]  /*5980*/  UIADD3 UR5, UR59, 0x2, URZ ;  /* 0x000000023b057890 */ /* 0x000fe2000fffe03f */
        /* <DEDUP_REMOVED lines=101> */
[----:B------:R-:W-:Y:S01]  /*5fe0*/  UMOV UR8, UR4 ;  /* 0x0000000400087c82 */ /* 0x000fe20008000000 */
[----:B------:R-:W-:Y:S01]  /*5ff0*/  UMOV UR9, 0x40000040 ;  /* 0x4000004000097882 */ /* 0x000fe20000000000 */
        /* <DEDUP_REMOVED lines=124> */
[----:B------:R-:W-:Y:S02]  /*67c0*/  WARPGROUP.DEPBAR.LE gsb0, 0x0 ;  /* 0x00008000000079c5 */ /* 0x000fe40000010000 */
[----:B------:R-:W-:-:S06]  /*67d0*/  WARPGROUP.ARRIVE ;  /* 0x00000000000079c5 */ /* 0x000fcc0000000000 */
[----:B------:R-:W-:Y:S01]  /*67e0*/  HGMMA.64x16x16.F32 R152, gdesc[UR12], R152, gsb0 ;  /* 0x002000000c9879f0 */ /* 0x000fe20008000898 */
[----:B------:R-:W-:Y:S02]  /*67f0*/  UIADD3 UR12, UR59, 0x4, URZ ;  /* 0x000000043b0c7890 */ /* 0x000fe4000fffe03f */
[----:B------:R-:W-:Y:S02]  /*6800*/  UIADD3 UR13, UR59, 0x84, URZ ;  /* 0x000000843b0d7890 */ /* 0x000fe4000fffe03f */
        /* <DEDUP_REMOVED lines=31> */
[----:B------:R-:W-:Y:S01]  /*6a00*/  UMOV UR10, UR13 ;  /* 0x0000000d000a7c82 */ /* 0x000fe20008000000 */
[----:B------:R-:W-:Y:S01]  /*6a10*/  UMOV UR11, 0x40000040 ;  /* 0x40000040000b7882 */ /* 0x000fe20000000000 */
[----:B------:R-:W-:Y:S01]  /*6a20*/  UMOV UR13, UR5 ;  /* 0x00000005000d7c82 */ /* 0x000fe20008000000 */
        /* <DEDUP_REMOVED lines=641> */
[----:B------:R-:W-:Y:S01]  /*9240*/  UIADD3 UR58, UR58, 0xa06, URZ ;  /* 0x00000a063a3a7890 */ /* 0x000fe2000fffe03f */
        /* <DEDUP_REMOVED lines=128> */
[----:B------:R-:W-:Y:S01]  /*9a50*/  BPT.TRAP 0x1 ;  /* 0x000000040000795c */ /* 0x000fe20000300000 */
.L_x_23:
[----:B------:R-:W-:Y:S01]  /*9a60*/  ULEA UR4, UR54, UR38, 0x3 ;  /* 0x0000002636047291 */ /* 0x000fe2000f8e183f */
[----:B------:R-:W-:-:S03]  /*9a70*/  ISETP.GT.U32.AND P1, PT, R2, 0x1, PT ;  /* 0x000000010200780c */ /* 0x000fc60003f24070 */
[----:B------:R-:W-:-:S04]  /*9a80*/  UIADD3 UR4, UR4, 0x10, URZ ;  /* 0x0000001004047890 */ /* 0x000fc8000fffe03f */
[----:B------:R-:W-:-:S09]  /*9a90*/  UPRMT UR4, URZ, 0x654, UR4 ;  /* 0x000006543f047896 */ /* 0x000fd20008000004 */
[----:B------:R-:W-:Y:S01]  /*9aa0*/  SYNCS.ARRIVE.TRANS64.RED.A1T0 RZ, [UR4], RZ ;  /* 0x000000ffffff79a7 */ /* 0x000fe20008100404 */
[----:B------:R-:W-:Y:S05]  /*9ab0*/  @P1 BRA `(.L_x_24) ;  /* 0x0000000000041947 */ /* 0x000fea0003800000 */
[----:B------:R-:W-:Y:S01]  /*9ac0*/  BPT.TRAP 0x1 ;  /* 0x000000040000795c */ /* 0x000fe20000300000 */
.L_x_24:
[----:B------:R-:W-:Y:S01]  /*9ad0*/  UIADD3 UR55, UR55, 0x1, URZ ;  /* 0x0000000137377890 */ /* 0x000fe2000fffe03f */
[C---:B------:R-:W-:Y:S01]  /*9ae0*/  ISETP.GT.AND P1, PT, R3.reuse, 0x1, PT ;  /* 0x000000010300780c */ /* 0x040fe20003f24270 */
[----:B------:R-:W-:Y:S01]  /*9af0*/  UIADD3 UR54, UR54, 0x1, URZ ;  /* 0x0000000136367890 */ /* 0x000fe2000fffe03f */
[----:B------:R-:W-:Y:S01]  /*9b00*/  VIADD R3, R3, 0xffffffff ;  /* 0xffffffff03037836 */ /* 0x000fe20000000000 */
[----:B------:R-:W-:Y:S02]  /*9b10*/  UISETP.NE.AND UP0, UPT, UR55, 0x2, UPT ;  /* 0x000000023700788c */ /* 0x000fe4000bf05270 */
[----:B------:R-:W-:Y:S02]  /*9b20*/  UISETP.NE.AND UP1, UPT, UR54, 0x2, UPT ;  /* 0x000000023600788c */ /* 0x000fe4000bf25270 */
[----:B------:R-:W-:Y:S02]  /*9b30*/  USEL UR4, URZ, 0x1, UP0 ;  /* 0x000000013f047887 */ /* 0x000fe40008000000 */
[----:B------:R-:W-:-:S02]  /*9b40*/  USEL UR55, UR55, URZ, UP0 ;  /* 0x0000003f37377287 */ /* 0x000fc40008000000 */
[----:B------:R-:W-:Y:S02]  /*9b50*/  USEL UR54, UR54, URZ, UP1 ;  /* 0x0000003f36367287 */ /* 0x000fe40008800000 */
[----:B------:R-:W-:Y:S01]  /*9b60*/  LOP3.LUT R6, R6, UR4, RZ, 0x3c, !PT ;  /* 0x0000000406067c12 */ /* 0x000fe2000f8e3cff */
[----:B------:R-:W-:Y:S09]  /*9b70*/  @P1 BRA `(.L_x_25) ;  /* 0xffffffb800941947 */ /* 0x000ff2000383ffff */
.L_x_18:
[----:B------:R-:W3:Y:S02]  /*9b80*/  LDC R3, c[0x0][0x28c] ;  /* 0x0000a300ff037b82 */ /* 0x000ee40000000800 */
[----:B---3--:R-:W-:-:S13]  /*9b90*/  ISETP.GE.AND P1, PT, R3, 0x1, PT ;  /* 0x000000010300780c */ /* 0x008fda0003f26270 */
[----:B------:R-:W-:Y:S05]  /*9ba0*/  @!P1 BRA `(.L_x_26) ;  /* 0x0000000000309947 */ /* 0x000fea0003800000 */
[----:B------:R-:W-:Y:S05]  /*9bb0*/  @!P0 BRA `(.L_x_27) ;  /* 0x0000000000048947 */ /* 0x000fea0003800000 */
[----:B------:R-:W-:Y:S01]  /*9bc0*/  BPT.TRAP 0x1 ;  /* 0x000000040000795c */ /* 0x000fe20000300000 */
.L_x_27:
[----:B------:R-:W-:Y:S02]  /*9bd0*/  R2UR UR4, R0 ;  /* 0x00000000000472ca */ /* 0x000fe400000e0000 */
[----:B------:R-:W-:-:S11]  /*9be0*/  ISETP.GT.U32.AND P0, PT, R2, 0x1, PT ;  /* 0x000000010200780c */ /* 0x000fd60003f04070 */
[----:B------:R-:W-:-:S04]  /*9bf0*/  UIADD3 UR4, UR4, UR37, URZ ;  /* 0x0000002504047290 */ /* 0x000fc8000fffe03f */
[----:B------:R-:W-:-:S04]  /*9c00*/  USHF.L.U32 UR4, UR4, 0x3, URZ ;  /* 0x0000000304047899 */ /* 0x000fc8000800063f */
[----:B------:R-:W-:-:S04]  /*9c10*/  ULOP3.LUT UR4, UR4, 0x8, URZ, 0xc0, !UPT ;  /* 0x0000000804047892 */ /* 0x000fc8000f8ec03f */
[----:B------:R-:W-:-:S04]  /*9c20*/  UIADD3 UR4, UR38, 0x10, UR4 ;  /* 0x0000001026047890 */ /* 0x000fc8000fffe004 */
[----:B------:R-:W-:-:S09]  /*9c30*/  UPRMT UR4, URZ, 0x654, UR4 ;  /* 0x000006543f047896 */ /* 0x000fd20008000004 */
[----:B------:R-:W-:Y:S01]  /*9c40*/  SYNCS.ARRIVE.TRANS64.RED.A1T0 RZ, [UR4], RZ ;  /* 0x000000ffffff79a7 */ /* 0x000fe20008100404 */
[----:B------:R-:W-:Y:S05]  /*9c50*/  @P0 BRA `(.L_x_26) ;  /* 0x0000000000040947 */ /* 0x000fea0003800000 */
[----:B------:R-:W-:Y:S01]  /*9c60*/  BPT.TRAP 0x1 ;  /* 0x000000040000795c */ /* 0x000fe20000300000 */
.L_x_26:
[----:B------:R-:W3:Y:S01]  /*9c70*/  S2R R0, SR_TID.X ;  /* 0x0000000000007919 */ /* 0x000ee20000002100 */
[----:B0-2---:R-:W0:Y:S01]  /*9c80*/  LDC R5, c[0x0][0x288] ;  /* 0x0000a200ff057b82 */ /* 0x005e220000000800 */
[----:B------:R-:W-:Y:S01]  /*9c90*/  UIADD3 UR37, UR39, UR37, URZ ;  /* 0x0000002527257290 */ /* 0x000fe2000fffe03f */
[----:B------:R-:W-:Y:S01]  /*9ca0*/  IMAD R9, R19, 0xc0, RZ ;  /* 0x000000c013097824 */ /* 0x000fe200078e02ff */
[----:B------:R-:W2:Y:S01]  /*9cb0*/  S2R R6, SR_TID.X ;  /* 0x0000000000067919 */ /* 0x000ea20000002100 */
[----:B------:R-:W-:Y:S01]  /*9cc0*/  ULDC UR8, c[0x0][0x284] ;  /* 0x0000a10000087ab9 */ /* 0x000fe20000000800 */
[----:B------:R-:W-:Y:S01]  /*9cd0*/  USHF.R.U32.HI UR4, URZ, 0x1, UR37 ;  /* 0x000000013f047899 */ /* 0x000fe20008011625 */
[----:B------:R-:W-:Y:S01]  /*9ce0*/  SHF.R.S32.HI R15, RZ, 0x1f, R16 ;  /* 0x0000001fff0f7819 */ /* 0x000fe20000011410 */
[----:B------:R-:W-:Y:S01]  /*9cf0*/  UISETP.GT.U32.AND UP1, UPT, UR37, 0x1, UPT ;  /* 0x000000012500788c */ /* 0x000fe2000bf24070 */
[----:B------:R-:W-:Y:S01]  /*9d00*/  IMAD.MOV.U32 R209, RZ, RZ, RZ ;  /* 0x000000ffffd17224 */ /* 0x000fe200078e00ff */
[----:B------:R-:W-:Y:S01]  /*9d10*/  ULOP3.LUT UR4, UR4, 0x1, URZ, 0xc0, !UPT ;  /* 0x0000000104047892 */ /* 0x000fe2000f8ec03f */
[----:B------:R-:W-:Y:S01]  /*9d20*/  ULDC.64 UR6, c[0x0][0x5d0] ;  /* 0x0001740000067ab9 */ /* 0x000fe20000000a00 */
[----:B------:R-:W-:-:S02]  /*9d30*/  UISETP.LT.U32.AND UP1, UPT, UR39, 0x2, UP1 ;  /* 0x000000022700788c */ /* 0x000fc40008f21070 */
[----:B------:R-:W-:Y:S02]  /*9d40*/  UISETP.NE.U32.AND UP0, UPT, UR4, 0x1, UPT ;  /* 0x000000010400788c */ /* 0x000fe4000bf05070 */
[----:B------:R-:W-:Y:S02]  /*9d50*/  USEL UR5, URZ, 0x1, !UP1 ;  /* 0x000000013f057887 */ /* 0x000fe4000c800000 */
[----:B------:R-:W-:Y:S02]  /*9d60*/  UISETP.GT.U32.AND UP0, UPT, UR39, 0x1, !UP0 ;  /* 0x000000012700788c */ /* 0x000fe4000c704070 */
[----:B------:R-:W-:Y:S02]  /*9d70*/  ULOP3.LUT UR37, UR37, 0x1, URZ, 0xc0, !UPT ;  /* 0x0000000125257892 */ /* 0x000fe4000f8ec03f */
[----:B------:R-:W-:-:S04]  /*9d80*/  USEL UR4, URZ, 0x1, !UP0 ;  /* 0x000000013f047887 */ /* 0x000fc8000c000000 */
[----:B------:R-:W-:Y:S01]  /*9d90*/  ULOP3.LUT UR36, UR4, UR36, UR5, 0x96, !UPT ;  /* 0x0000002404247292 */ /* 0x000fe2000f8e9605 */
[----:B---3--:R-:W-:-:S04]  /*9da0*/  SHF.R.U32.HI R0, RZ, 0x7, R0 ;  /* 0x00000007ff007819 */ /* 0x008fc80000011600 */
[----:B------:R-:W-:Y:S02]  /*9db0*/  LOP3.LUT R0, R0, 0x1, RZ, 0xc0, !PT ;  /* 0x0000000100007812 */ /* 0x000fe400078ec0ff */
[----:B--2---:R-:W-:Y:S02]  /*9dc0*/  SHF.R.U32.HI R3, RZ, 0x2, R6 ;  /* 0x00000002ff037819 */ /* 0x004fe40000011606 */
[----:B------:R-:W-:Y:S01]  /*9dd0*/  LOP3.LUT R4, R6, 0x60, RZ, 0xc0, !PT ;  /* 0x0000006006047812 */ /* 0x000fe200078ec0ff */
[----:B------:R-:W-:Y:S01]  /*9de0*/  IMAD.SHL.U32 R208, R0, 0x40, RZ ;  /* 0x0000004000d07824 */ /* 0x000fe200078e00ff */
[----:B------:R-:W-:Y:S02]  /*9df0*/  LOP3.LUT R3, R3, 0x7, RZ, 0xc0, !PT ;  /* 0x0000000703037812 */ /* 0x000fe400078ec0ff */
[----:B------:R-:W-:Y:S02]  /*9e00*/  SHF.R.U32.HI R4, RZ, 0x1, R4 ;  /* 0x00000001ff047819 */ /* 0x000fe40000011604 */
[----:B------:R-:W-:-:S02]  /*9e10*/  LOP3.LUT R208, R208, 0x40, R3, 0xe2, !PT ;  /* 0x00000040d0d07812 */ /* 0x000fc400078ee203 */
[-C--:B------:R-:W-:Y:S02]  /*9e20*/  IADD3 R3, RZ, -R4.reuse, -R3 ;  /* 0x80000004ff037210 */ /* 0x080fe40007ffe803 */
[----:B------:R-:W-:-:S03]  /*9e30*/  LOP3.LUT R208, R208, R4, RZ, 0xfc, !PT ;  /* 0x00000004d0d07212 */ /* 0x000fc600078efcff */
[----:B------:R-:W-:Y:S01]  /*9e40*/  IMAD R8, R0, -0x40, R3 ;  /* 0xffffffc000087824 */ /* 0x000fe200078e0203 */
[----:B------:R-:W-:Y:S01]  /*9e50*/  LOP3.LUT R0, R6, 0x3, RZ, 0xc0, !PT ;  /* 0x0000000306007812 */ /* 0x000fe200078ec0ff */
[----:B------:R-:W-:Y:S02]  /*9e60*/  IMAD R3, R22, 0xb0, RZ ;  /* 0x000000b016037824 */ /* 0x000fe400078e02ff */
[----:B------:R-:W-:Y:S02]  /*9e70*/  IMAD.SHL.U32 R6, R6, 0x2, RZ ;  /* 0x0000000206067824 */ /* 0x000fe400078e00ff */
[----:B0-----:R-:W-:Y:S01]  /*9e80*/  IMAD R10, R0, -0x2, R5 ;  /* 0xfffffffe000a7824 */ /* 0x001fe200078e0205 */
[----:B------:R-:W-:Y:S01]  /*9e90*/  ISETP.GE.AND P0, PT, R3, R5, PT ;  /* 0x000000050300720c */ /* 0x000fe20003f06270 */
[----:B------:R-:W-:Y:S01]  /*9ea0*/  IMAD R5, R15, UR6, RZ ;  /* 0x000000060f057c24 */ /* 0x000fe2000f8e02ff */
[----:B------:R-:W-:Y:S01]  /*9eb0*/  LOP3.LUT R6, R3, 0x6, R6, 0xf8, !PT ;  /* 0x0000000603067812 */ /* 0x000fe200078ef806 */
[----:B------:R-:W-:Y:S01]  /*9ec0*/  IMAD.WIDE R208, R19, 0xc0, R208 ;  /* 0x000000c013d07825 */ /* 0x000fe200078e02d0 */
[----:B------:R-:W-:-:S02]  /*9ed0*/  ISETP.GE.OR P0, PT, R9, UR8, P0 ;  /* 0x0000000809007c0c */ /* 0x000fc40008706670 */
[----:B------:R-:W-:Y:S01]  /*9ee0*/  SHF.R.S32.HI R7, RZ, 0x1f, R6 ;  /* 0x0000001fff077819 */ /* 0x000fe20000011406 */
[----:B------:R-:W-:Y:S01]  /*9ef0*/  IMAD R11, R16, UR7, R5 ;  /* 0x00000007100b7c24 */ /* 0x000fe2000f8e0205 */
[----:B------:R-:W-:Y:S01]  /*9f00*/  IADD3 R0, -R9, UR8, R8 ;  /* 0x0000000809007c10 */ /* 0x000fe2000fffe108 */
[----:B------:R-:W-:Y:S02]  /*9f10*/  IMAD.IADD R3, R10, 0x1, -R3 ;  /* 0x000000010a037824 */ /* 0x000fe400078e0a03 */
[----:B------:R-:W-:-:S04]  /*9f20*/  IMAD.WIDE.U32 R4, R16, UR6, R6 ;  /* 0x0000000610047c25 */ /* 0x000fc8000f8e0006 */
[----:B------:R-:W-:Y:S02]  /*9f30*/  IMAD.IADD R5, R5, 0x1, R11 ;  /* 0x0000000105057824 */ /* 0x000fe400078e020b */
[----:B------:R-:W-:Y:S01]  /*9f40*/  IMAD.MOV.U32 R19, RZ, RZ, -0x1 ;  /* 0xffffffffff137424 */ /* 0x000fe200078e00ff */
[----:B------:R-:W-:Y:S06]  /*9f50*/  @P0 BRA `(.L_x_28) ;  /* 0x000000a400bc0947 */ /* 0x000fec0003800000 */
[----:B------:R-:W0:Y:S01]  /*9f60*/  LDC.64 R206, c[0x0][0x5c8] ;  /* 0x00017200ffce7b82 */ /* 0x000e220000000a00 */
[----:B-----5:R-:W-:Y:S01]  /*9f70*/  FSETP.NEU.AND P2, PT, R23, RZ, PT ;  /* 0x000000ff1700720b */ /* 0x020fe20003f4d000 */
[----:B------:R-:W-:Y:S01]  /*9f80*/  BSSY B0, `(.L_x_28) ;  /* 0x0000a6c000007945 */ /* 0x000fe20003800000 */
[----:B------:R-:W-:-:S04]  /*9f90*/  ISETP.GT.AND P0, PT, R3, RZ, PT ;  /* 0x000000ff0300720c */ /* 0x000fc80003f04270 */
[----:B------:R-:W-:Y:S01]  /*9fa0*/  ISETP.GT.AND P1, PT, R0, RZ, P0 ;  /* 0x000000ff0000720c */ /* 0x000fe20000724270 */
[-C--:B0-----:R-:W-:Y:S02]  /*9fb0*/  IMAD R8, R209, R206.reuse, RZ ;  /* 0x000000ced1087224 */ /* 0x081fe400078e02ff */
[----:B------:R-:W-:-:S04]  /*9fc0*/  IMAD.WIDE.U32 R12, R208, R206, R4 ;  /* 0x000000ced00c7225 */ /* 0x000fc800078e0004 */
[----:B-1----:R-:W-:-:S04]  /*9fd0*/  IMAD R201, R208, R207, R8 ;  /* 0x000000cfd0c97224 */ /* 0x002fc800078e0208 */
[----:B------:R-:W-:Y:S01]  /*9fe0*/  IMAD.IADD R201, R13, 0x1, R201 ;  /* 0x000000010dc97824 */ /* 0x000fe200078e02c9 */
[----:B------:R-:W-:Y:S06]  /*9ff0*/  @!P2 BRA `(.L_x_29) ;  /* 0x0000007400a0a947 */ /* 0x000fec0003800000 */
[----:B------:R-:W0:Y:S01]  /*a000*/  LDC.64 R204, c[0x0][0x5b8] ;  /* 0x00016e00ffcc7b82 */ /* 0x000e220000000a00 */
[----:B------:R-:W-:-:S07]  /*a010*/  ULDC.64 UR4, c[0x0][0x5c0] ;  /* 0x0001700000047ab9 */ /* 0x000fce0000000a00 */
[----:B------:R-:W1:Y:S08]  /*a020*/  LDC.64 R202, c[0x0][0x5b0] ;  /* 0x00016c00ffca7b82 */ /* 0x000e700000000a00 */
[----:B------:R-:W2:Y:S01]  /*a030*/  LDC.64 R20, c[0x0][0x5a8] ;  /* 0x00016a00ff147b82 */ /* 0x000ea20000000a00 */
[-C--:B0-----:R-:W-:Y:S02]  /*a040*/  IMAD R4, R15, R204.reuse, RZ ;  /* 0x000000cc0f047224 */ /* 0x081fe400078e02ff */
[----:B------:R-:W-:-:S04]  /*a050*/  IMAD.WIDE.U32 R8, R16, R204, R6 ;  /* 0x000000cc10087225 */ /* 0x000fc800078e0006 */
[----:B------:R-:W-:Y:S02]  /*a060*/  IMAD R4, R16, R205, R4 ;  /* 0x000000cd10047224 */ /* 0x000fe400078e0204 */
[-C--:B-1----:R-:W-:Y:S02]  /*a070*/  IMAD R5, R209, R202.reuse, RZ ;  /* 0x000000cad1057224 */ /* 0x082fe400078e02ff */
[----:B------:R-:W-:Y:S02]  /*a080*/  IMAD.IADD R11, R9, 0x1, R4 ;  /* 0x00000001090b7824 */ /* 0x000fe400078e0204 */
[----:B------:R-:W-:Y:S02]  /*a090*/  IMAD.MOV.U32 R10, RZ, RZ, R8 ;  /* 0x000000ffff0a7224 */ /* 0x000fe400078e0008 */
[C---:B------:R-:W-:Y:S02]  /*a0a0*/  IMAD R5, R208.reuse, R203, R5 ;  /* 0x000000cbd0057224 */ /* 0x040fe400078e0205 */
[----:B------:R-:W-:-:S04]  /*a0b0*/  IMAD.WIDE.U32 R14, R208, R202, R10 ;  /* 0x000000cad00e7225 */ /* 0x000fc800078e000a */
[----:B------:R-:W-:Y:S01]  /*a0c0*/  IMAD.IADD R13, R15, 0x1, R5 ;  /* 0x000000010f0d7824 */ /* 0x000fe200078e0205 */
[----:B--2---:R-:W-:-:S04]  /*a0d0*/  LEA R212, P2, R14, R20, 0x1 ;  /* 0x000000140ed47211 */ /* 0x004fc800078408ff */
[----:B------:R-:W-:-:S05]  /*a0e0*/  LEA.HI.X R213, R14, R21, R13, 0x1, P2 ;  /* 0x000000150ed57211 */ /* 0x000fca00010f0c0d */
[----:B------:R-:W2:Y:S01]  /*a0f0*/  @P1 LDG.E.LTC128B.U16 R22, desc[UR56][R212.64] ;  /* 0x00000038d4161981 */ /* 0x000ea2000c1e1520 */
[----:B------:R-:W-:Y:S01]  /*a100*/  ISETP.GT.AND P3, PT, R3, 0x1, PT ;  /* 0x000000010300780c */ /* 0x000fe20003f64270 */
[----:B------:R-:W-:Y:S01]  /*a110*/  IMAD.WIDE.U32 R210, R208, R202, R6 ;  /* 0x000000cad0d27225 */ /* 0x000fe200078e0006 */
[----:B------:R-:W-:Y:S03]  /*a120*/  BSSY B1, `(.L_x_30) ;  /* 0x0000010000017945 */ /* 0x000fe60003800000 */
[----:B------:R-:W-:Y:S02]  /*a130*/  IMAD.IADD R211, R5, 0x1, R211 ;  /* 0x0000000105d37824 */ /* 0x000fe400078e02d3 */
[----:B------:R-:W-:-:S04]  /*a140*/  IMAD.WIDE.U32 R210, R16, R204, R210 ;  /* 0x000000cc10d27225 */ /* 0x000fc800078e00d2 */
[----:B--2---:R-:W-:-:S05]  /*a150*/  HADD2.F32 R14, -RZ, R22.H0_H0 ;  /* 0x20000016ff0e7230 */ /* 0x004fca0000004100 */
[----:B------:R-:W-:Y:S01]  /*a160*/  FMUL R13, R14, R23 ;  /* 0x000000170e0d7220 */ /* 0x000fe20000400000 */
[----:B------:R-:W-:-:S03]  /*a170*/  LEA R14, P2, R12, UR4, 0x1 ;  /* 0x000000040c0e7c11 */ /* 0x000fc6000f8408ff */
[----:B------:R-:W-:Y:S01]  /*a180*/  FFMA R13, R192, R200, R13 ;  /* 0x000000c8c00d7223 */ /* 0x000fe2000000000d */
[----:B------:R-:W-:Y:S01]  /*a190*/  LEA.HI.X R15, R12, UR5, R201, 0x1, P2 ;  /* 0x000000050c0f7c11 */ /* 0x000fe200090f0cc9 */
[----:B------:R-:W-:Y:S01]  /*a1a0*/  IMAD.IADD R192, R4, 0x1, R211 ;  /* 0x0000000104c07824 */ /* 0x000fe200078e02d3 */
[----:B------:R-:W-:Y:S02]  /*a1b0*/  ISETP.GT.AND P2, PT, R0, RZ, P3 ;  /* 0x000000ff0000720c */ /* 0x000fe40001f44270 */
[----:B------:R-:W-:Y:S02]  /*a1c0*/  F2FP.F16.F32.PACK_AB R201, RZ, R13 ;  /* 0x0000000dffc9723e */ /* 0x000fe400000000ff */
[----:B------:R-:W-:-:S03]  /*a1d0*/  LEA R12, P4, R210, R20, 0x1 ;  /* 0x00000014d20c7211 */ /* 0x000fc600078808ff */
[----:B------:R0:W-:Y:S01]  /*a1e0*/  @P1 STG.E.U16 desc[UR56][R14.64], R201 ;  /* 0x000000c90e001986 */ /* 0x0001e2000c101538 */
[----:B------:R-:W-:-:S05]  /*a1f0*/  LEA.HI.X R13, R210, R21, R192, 0x1, P4 ;  /* 0x00000015d20d7211 */ /* 0x000fca00020f0cc0 */
[----:B------:R-:W-:Y:S05]  /*a200*/  @!P2 BRA `(.L_x_31) ;  /* 0x000000000004a947 */ /* 0x000fea0003800000 */
[----:B------:R1:W5:Y:S02]  /*a210*/  LDG.E.LTC128B.U16 R22, desc[UR56][R12.64+0x2] ;  /* 0x000002380c167981 */ /* 0x000364000c1e1520 */
.L_x_31:
[----:B------:R-:W-:Y:S05]  /*a220*/  BSYNC B1 ;  /* 0x0000000000017941 */ /* 0x000fea0003800000 */
.L_x_30:
[----:B-----5:R-:W-:Y:S01]  /*a230*/  HADD2.F32 R192, -RZ, R22.H0_H0 ;  /* 0x20000016ffc07230 */ /* 0x020fe20000004100 */
[----:B------:R-:W-:Y:S02]  /*a240*/  ISETP.GT.AND P1, PT, R0, 0x8, P0 ;  /* 0x000000080000780c */ /* 0x000fe40000724270 */
[----:B------:R-:W-:Y:S02]  /*a250*/  PRMT R216, R22, 0x7610, R216 ;  /* 0x0000761016d87816 */ /* 0x000fe400000000d8 */
[----:B------:R-:W-:-:S04]  /*a260*/  FMUL R192, R192, R23 ;  /* 0x00000017c0c07220 */ /* 0x000fc80000400000 */
[----:B0-----:R-:W-:Y:S01]  /*a270*/  FFMA R201, R193, R200, R192 ;  /* 0x000000c8c1c97223 */ /* 0x001fe200000000c0 */
[C---:B------:R-:W-:Y:S01]  /*a280*/  SHF.L.U64.HI R193, R202.reuse, 0x3, R203 ;  /* 0x00000003cac17819 */ /* 0x040fe200000102cb */
[----:B------:R-:W-:-:S03]  /*a290*/  IMAD.SHL.U32 R192, R202, 0x8, RZ ;  /* 0x00000008cac07824 */ /* 0x000fc600078e00ff */
[----:B------:R-:W-:Y:S01]  /*a2a0*/  F2FP.F16.F32.PACK_AB R213, RZ, R201 ;  /* 0x000000c9ffd5723e */ /* 0x000fe200000000ff */
[----:B------:R-:W-:-:S04]  /*a2b0*/  IMAD.WIDE.U32 R214, R208, R202, R192 ;  /* 0x000000cad0d67225 */ /* 0x000fc800078e00c0 */
[----:B------:R-:W-:Y:S01]  /*a2c0*/  IMAD.IADD R205, R5, 0x1, R215 ;  /* 0x0000000105cd7824 */ /* 0x000fe200078e02d7 */
[----:B------:R-:W-:Y:S01]  /*a2d0*/  IADD3 R201, P4, R8, R214, RZ ;  /* 0x000000d608c97210 */ /* 0x000fe20007f9e0ff */
[----:B------:R0:W-:Y:S04]  /*a2e0*/  @P2 STG.E.U16 desc[UR56][R14.64+0x2], R213 ;  /* 0x000002d50e002986 */ /* 0x0001e8000c101538 */
[----:B------:R-:W-:Y:S01]  /*a2f0*/  IMAD.X R212, R205, 0x1, R11, P4 ;  /* 0x00000001cdd47824 */ /* 0x000fe200020e060b */
[----:B------:R-:W-:-:S04]  /*a300*/  LEA R210, P4, R201, R20, 0x1 ;  /* 0x00000014c9d27211 */ /* 0x000fc800078808ff */
[----:B------:R-:W-:-:S05]  /*a310*/  LEA.HI.X R211, R201, R21, R212, 0x1, P4 ;  /* 0x00000015c9d37211 */ /* 0x000fca00020f0cd4 */
[----:B------:R2:W3:Y:S01]  /*a320*/  @P1 LDG.E.LTC128B.U16 R216, desc[UR56][R210.64] ;  /* 0x00000038d2d81981 */ /* 0x0004e2000c1e1520 */
[----:B------:R-:W-:Y:S01]  /*a330*/  IADD3 R212, P2, R6, R214, RZ ;  /* 0x000000d606d47210 */ /* 0x000fe20007f5e0ff */
[----:B------:R-:W-:Y:S04]  /*a340*/  BSSY B1, `(.L_x_32) ;  /* 0x0000012000017945 */ /* 0x000fe80003800000 */
[----:B0-----:R-:W-:Y:S02]  /*a350*/  IMAD.X R213, R7, 0x1, R205, P2 ;  /* 0x0000000107d57824 */ /* 0x001fe400010e06cd */
[----:B------:R-:W-:-:S03]  /*a360*/  IMAD.WIDE.U32 R212, R16, R204, R212 ;  /* 0x000000cc10d47225 */ /* 0x000fc600078e00d4 */
[----:B--2---:R-:W-:Y:S01]  /*a370*/  LEA R210, P2, R212, R20, 0x1 ;  /* 0x00000014d4d27211 */ /* 0x004fe200078408ff */
[----:B---3--:R-:W-:-:S05]  /*a380*/  HADD2.F32 R22, -RZ, R216.H0_H0 ;  /* 0x200000d8ff167230 */ /* 0x008fca0000004100 */
[----:B------:R-:W-:Y:S01]  /*a390*/  FMUL R201, R22, R23 ;  /* 0x0000001716c97220 */ /* 0x000fe20000400000 */
[----:B------:R-:W-:-:S03]  /*a3a0*/  IMAD.IADD R22, R4, 0x1, R213 ;  /* 0x0000000104167824 */ /* 0x000fc600078e02d5 */
[----:B------:R-:W-:Y:S02]  /*a3b0*/  FFMA R201, R194, R200, R201 ;  /* 0x000000c8c2c97223 */ /* 0x000fe400000000c9 */
[----:B------:R-:W-:Y:S01]  /*a3c0*/  LEA.HI.X R211, R212, R21, R22, 0x1, P2 ;  /* 0x00000015d4d37211 */ /* 0x000fe200010f0c16 */
[----:B------:R-:W-:Y:S01]  /*a3d0*/  IMAD.SHL.U32 R22, R206, 0x10, RZ ;  /* 0x00000010ce167824 */ /* 0x000fe200078e00ff */
[----:B------:R-:W-:Y:S02]  /*a3e0*/  ISETP.GT.AND P2, PT, R0, 0x8, P3 ;  /* 0x000000080000780c */ /* 0x000fe40001f44270 */
[----:B------:R-:W-:Y:S02]  /*a3f0*/  F2FP.F16.F32.PACK_AB R194, RZ, R201 ;  /* 0x000000c9ffc2723e */ /* 0x000fe400000000ff */
[----:B------:R-:W-:Y:S02]  /*a400*/  IADD3 R212, P4, R22, R14, RZ ;  /* 0x0000000e16d47210 */ /* 0x000fe40007f9e0ff */
[----:B------:R-:W-:-:S05]  /*a410*/  SHF.L.U64.HI R201, R206, 0x4, R207 ;  /* 0x00000004cec97819 */ /* 0x000fca00000102cf */
[----:B------:R-:W-:-:S05]  /*a420*/  IMAD.X R213, R201, 0x1, R15, P4 ;  /* 0x00000001c9d57824 */ /* 0x000fca00020e060f */
[----:B------:R0:W-:Y:S01]  /*a430*/  @P1 STG.E.U16 desc[UR56][R212.64], R194 ;  /* 0x000000c2d4001986 */ /* 0x0001e2000c101538 */
[----:B------:R-:W-:Y:S05]  /*a440*/  @!P2 BRA `(.L_x_33) ;  /* 0x000000000004a947 */ /* 0x000fea0003800000 */
[----:B------:R2:W5:Y:S02]  /*a450*/  LDG.E.LTC128B.U16 R216, desc[UR56][R210.64+0x2] ;  /* 0x00000238d2d87981 */ /* 0x000564000c1e1520 */
.L_x_33:
[----:B------:R-:W-:Y:S05]  /*a460*/  BSYNC B1 ;  /* 0x0000000000017941 */ /* 0x000fea0003800000 */
.L_x_32:
[----:B0----5:R-:W-:Y:S01]  /*a470*/  HADD2.F32 R194, -RZ, R216.H0_H0 ;  /* 0x200000d8ffc27230 */ /* 0x021fe20000004100 */
[----:B------:R-:W-:Y:S01]  /*a480*/  ISETP.GT.AND P1, PT, R3, 0x8, PT ;  /* 0x000000080300780c */ /* 0x000fe20003f24270 */
[----:B------:R-:W-:Y:S03]  /*a490*/  BSSY B1, `(.L_x_34) ;  /* 0x0000008000017945 */ /* 0x000fe60003800000 */
[----:B------:R-:W-:Y:S01]  /*a4a0*/  FMUL R194, R194, R23 ;  /* 0x00000017c2c27220 */ /* 0x000fe20000400000 */
[----:B------:R-:W-:-:S03]  /*a4b0*/  ISETP.GT.AND P4, PT, R0, RZ, P1 ;  /* 0x000000ff0000720c */ /* 0x000fc60000f84270 */
[----:B------:R-:W-:-:S05]  /*a4c0*/  FFMA R194, R195, R200, R194 ;  /* 0x000000c8c3c27223 */ /* 0x000fca00000000c2 */
[----:B------:R-:W-:-:S05]  /*a4d0*/  F2FP.F16.F32.PACK_AB R194, RZ, R194 ;  /* 0x000000c2ffc2723e */ /* 0x000fca00000000ff */
[----:B------:R0:W-:Y:S01]  /*a4e0*/  @P2 STG.E.U16 desc[UR56][R212.64+0x2], R194 ;  /* 0x000002c2d4002986 */ /* 0x0001e2000c101538 */
[----:B------:R-:W-:Y:S05]  /*a4f0*/  @!P4 BRA `(.L_x_35) ;  /* 0x000000000004c947 */ /* 0x000fea0003800000 */
[----:B------:R3:W5:Y:S02]  /*a500*/  LDG.E.LTC128B.U16 R216, desc[UR56][R12.64+0x10] ;  /* 0x000010380cd87981 */ /* 0x000764000c1e1520 */
.L_x_35:
[----:B------:R-:W-:Y:S05]  /*a510*/  BSYNC B1 ;  /* 0x0000000000017941 */ /* 0x000fea0003800000 */
.L_x_34:
        /* <DEDUP_REMOVED lines=10> */
.L_x_37:
[----:B------:R-:W-:Y:S05]  /*a5c0*/  BSYNC B1 ;  /* 0x0000000000017941 */ /* 0x000fea0003800000 */
.L_x_36:
[----:B-----5:R-:W-:Y:S01]  /*a5d0*/  HADD2.F32 R194, -RZ, R216.H0_H0 ;  /* 0x200000d8ffc27230 */ /* 0x020fe20000004100 */
[----:B------:R-:W-:Y:S01]  /*a5e0*/  ISETP.GT.AND P4, PT, R0, 0x8, P1 ;  /* 0x000000080000780c */ /* 0x000fe20000f84270 */
[----:B------:R-:W-:Y:S01]  /*a5f0*/  BSSY B1, `(.L_x_38) ;  /* 0x0000008000017945 */ /* 0x000fe20003800000 */
[----:B------:R-:W-:Y:S02]  /*a600*/  PRMT R196, R216, 0x7610, R196 ;  /* 0x00007610d8c47816 */ /* 0x000fe400000000c4 */
[----:B------:R-:W-:-:S04]  /*a610*/  FMUL R194, R194, R23 ;  /* 0x00000017c2c27220 */ /* 0x000fc80000400000 */
[----:B------:R-:W-:-:S05]  /*a620*/  FFMA R194, R197, R200, R194 ;  /* 0x000000c8c5c27223 */ /* 0x000fca00000000c2 */
[----:B------:R-:W-:-:S05]  /*a630*/  F2FP.F16.F32.PACK_AB R194, RZ, R194 ;  /* 0x000000c2ffc2723e */ /* 0x000fca00000000ff */
[----:B------:R0:W-:Y:S01]  /*a640*/  @P5 STG.E.U16 desc[UR56][R14.64+0x12], R194 ;  /* 0x000012c20e005986 */ /* 0x0001e2000c101538 */
[----:B------:R-:W-:Y:S05]  /*a650*/  @!P4 BRA `(.L_x_39) ;  /* 0x000000000004c947 */ /* 0x000fea0003800000 */
[----:B------:R0:W5:Y:S02]  /*a660*/  LDG.E.LTC128B.U16 R196, desc[UR56][R210.64+0x10] ;  /* 0x00001038d2c47981 */ /* 0x000164000c1e1520 */
.L_x_39:
[----:B------:R-:W-:Y:S05]  /*a670*/  BSYNC B1 ;  /* 0x0000000000017941 */ /* 0x000fea0003800000 */
.L_x_38:
[----:B0----5:R-:W-:Y:S01]  /*a680*/  HADD2.F32 R194, -RZ, R196.H0_H0 ;  /* 0x200000c4ffc27230 */ /* 0x021fe20000004100 */
[----:B------:R-:W-:Y:S01]  /*a690*/  ISETP.GT.AND P5, PT, R0, 0x8, P2 ;  /* 0x000000080000780c */ /* 0x000fe200017a4270 */
[----:B------:R-:W-:Y:S03]  /*a6a0*/  BSSY B1, `(.L_x_40) ;  /* 0x0000007000017945 */ /* 0x000fe60003800000 */
[----:B------:R-:W-:-:S04]  /*a6b0*/  FMUL R195, R194, R23 ;  /* 0x00000017c2c37220 */ /* 0x000fc80000400000 */
[----:B------:R-:W-:-:S05]  /*a6c0*/  FFMA R195, R198, R200, R195 ;  /* 0x000000c8c6c37223 */ /* 0x000fca00000000c3 */
[----:B------:R-:W-:-:S05]  /*a6d0*/  F2FP.F16.F32.PACK_AB R195, RZ, R195 ;  /* 0x000000c3ffc3723e */ /* 0x000fca00000000ff */
[----:B------:R0:W-:Y:S01]  /*a6e0*/  @P4 STG.E.U16 desc[UR56][R212.64+0x10], R195 ;  /* 0x000010c3d4004986 */ /* 0x0001e2000c101538 */
[----:B------:R-:W-:Y:S05]  /*a6f0*/  @!P5 BRA `(.L_x_41) ;  /* 0x000000000004d947 */ /* 0x000fea0003800000 */
[----:B------:R0:W5:Y:S02]  /*a700*/  LDG.E.LTC128B.U16 R196, desc[UR56][R210.64+0x12] ;  /* 0x00001238d2c47981 */ /* 0x000164000c1e1520 */
.L_x_41:
[----:B------:R-:W-:Y:S05]  /*a710*/  BSYNC B1 ;  /* 0x0000000000017941 */ /* 0x000fea0003800000 */
.L_x_40:
[----:B-----5:R-:W-:Y:S01]  /*a720*/  HADD2.F32 R10, -RZ, R196.H0_H0 ;  /* 0x200000c4ff0a7230 */ /* 0x020fe20000004100 */
[----:B------:R-:W-:Y:S01]  /*a730*/  ISETP.GT.AND P4, PT, R0, 0x80, P0 ;  /* 0x000000800000780c */ /* 0x000fe20000784270 */
[----:B------:R-:W-:Y:S02]  /*a740*/  IMAD.MOV.U32 R215, RZ, RZ, R205 ;  /* 0x000000ffffd77224 */ /* 0x000fe400078e00cd */
[----:B------:R-:W-:Y:S02]  /*a750*/  IMAD R203, R203, 0x78, RZ ;  /* 0x00000078cbcb7824 */ /* 0x000fe400078e02ff */
[----:B------:R-:W-:Y:S01]  /*a760*/  FMUL R10, R10, R23 ;  /* 0x000000170a0a7220 */ /* 0x000fe20000400000 */
[----:B------:R-:W-:-:S04]  /*a770*/  IMAD.WIDE.U32 R214, R202, 0x78, R214 ;  /* 0x00000078cad67825 */ /* 0x000fc800078e00d6 */
[----:B------:R-:W-:Y:S01]  /*a780*/  FFMA R10, R199, R200, R10 ;  /* 0x000000c8c70a7223 */ /* 0x000fe2000000000a */
[----:B------:R-:W-:-:S04]  /*a790*/  IMAD.IADD R9, R215, 0x1, R203 ;  /* 0x00000001d7097824 */ /* 0x000fc800078e02cb */
[----:B------:R-:W-:-:S04]  /*a7a0*/  F2FP.F16.F32.PACK_AB R10, RZ, R10 ;  /* 0x0000000aff0a723e */ /* 0x000fc800000000ff */
[----:B------:R-:W-:-:S05]  /*a7b0*/  PRMT R198, R10, 0x7610, R198 ;  /* 0x000076100ac67816 */ /* 0x000fca00000000c6 */
[----:B------:R1:W-:Y:S01]  /*a7c0*/  @P5 STG.E.U16 desc[UR56][R212.64+0x12], R198 ;  /* 0x000012c6d4005986 */ /* 0x0003e2000c101538 */
[----:B------:R-:W-:-:S05]  /*a7d0*/  IADD3 R10, P5, R8, R214, RZ ;  /* 0x000000d6080a7210 */ /* 0x000fca0007fbe0ff */
[----:B0-----:R-:W-:Y:S01]  /*a7e0*/  IMAD.X R195, R9, 0x1, R11, P5 ;  /* 0x0000000109c37824 */ /* 0x001fe200028e060b */
[----:B------:R-:W-:-:S04]  /*a7f0*/  LEA R194, P5, R10, R20, 0x1 ;  /* 0x000000140ac27211 */ /* 0x000fc800078a08ff */
[----:B------:R-:W-:Y:S02]  /*a800*/  LEA.HI.X R195, R10, R21, R195, 0x1, P5 ;  /* 0x000000150ac37211 */ /* 0x000fe400028f0cc3 */
[----:B------:R-:W-:-:S06]  /*a810*/  PRMT R10, R196, 0x7610, R10 ;  /* 0x00007610c40a7816 */ /* 0x000fcc000000000a */
[----:B------:R-:W2:Y:S01]  /*a820*/  @P4 LDG.E.LTC128B.U16 R10, desc[UR56][R194.64] ;  /* 0x00000038c20a4981 */ /* 0x000ea2000c1e1520 */
[----:B------:R-:W-:Y:S01]  /*a830*/  IMAD R207, R207, 0xf0, RZ ;  /* 0x000000f0cfcf7824 */ /* 0x000fe200078e02ff */
[----:B------:R-:W-:Y:S01]  /*a840*/  BSSY B1, `(.L_x_42) ;  /* 0x0000019000017945 */ /* 0x000fe20003800000 */
[----:B------:R-:W-:-:S04]  /*a850*/  IMAD.WIDE.U32 R218, R202, 0x78, R192 ;  /* 0x00000078cada7825 */ /* 0x000fc800078e00c0 */
[----:B------:R-:W-:Y:S02]  /*a860*/  IMAD.IADD R219, R203, 0x1, R219 ;  /* 0x00000001cbdb7824 */ /* 0x000fe400078e02db */
[----:B--2---:R-:W-:-:S05]  /*a870*/  HADD2.F32 R196, -RZ, R10.H0_H0 ;  /* 0x2000000affc47230 */ /* 0x004fca0000004100 */
[----:B------:R-:W-:-:S04]  /*a880*/  FMUL R197, R196, R23 ;  /* 0x00000017c4c57220 */ /* 0x000fc80000400000 */
[----:B------:R-:W-:-:S05]  /*a890*/  FFMA R197, R184, R200, R197 ;  /* 0x000000c8b8c57223 */ /* 0x000fca00000000c5 */
[----:B------:R-:W-:Y:S01]  /*a8a0*/  F2FP.F16.F32.PACK_AB R184, RZ, R197 ;  /* 0x000000c5ffb8723e */ /* 0x000fe200000000ff */
[----:B------:R-:W-:-:S03]  /*a8b0*/  IMAD.WIDE.U32 R196, R206, 0xf0, R212 ;  /* 0x000000f0cec47825 */ /* 0x000fc600078e00d4 */
[----:B------:R-:W-:Y:S01]  /*a8c0*/  PRMT R195, R184, 0x7610, R195 ;  /* 0x00007610b8c37816 */ /* 0x000fe200000000c3 */
[----:B------:R-:W-:Y:S02]  /*a8d0*/  IMAD.IADD R199, R197, 0x1, R207 ;  /* 0x00000001c5c77824 */ /* 0x000fe400078e02cf */
[----:B-1----:R-:W-:-:S05]  /*a8e0*/  @P4 IMAD.MOV.U32 R198, RZ, RZ, R196 ;  /* 0x000000ffffc64224 */ /* 0x002fca00078e00c4 */
[----:B------:R0:W-:Y:S02]  /*a8f0*/  @P4 STG.E.U16 desc[UR56][R198.64], R195 ;  /* 0x000000c3c6004986 */ /* 0x0001e4000c101538 */
[----:B0-----:R-:W-:-:S03]  /*a900*/  IMAD.WIDE.U32 R194, R208, R202, R218 ;  /* 0x000000cad0c27225 */ /* 0x001fc600078e00da */
[----:B------:R-:W-:-:S04]  /*a910*/  IADD3 R216, P4, R6, R194, RZ ;  /* 0x000000c206d87210 */ /* 0x000fc80007f9e0ff */
[----:B------:R-:W-:-:S03]  /*a920*/  IADD3.X R217, R7, R5, R195, P4, !PT ;  /* 0x0000000507d97210 */ /* 0x000fc600027fe4c3 */
[----:B------:R-:W-:-:S04]  /*a930*/  IMAD.WIDE.U32 R216, R16, R204, R216 ;  /* 0x000000cc10d87225 */ /* 0x000fc800078e00d8 */
[----:B------:R-:W-:Y:S01]  /*a940*/  IMAD.IADD R184, R4, 0x1, R217 ;  /* 0x0000000104b87824 */ /* 0x000fe200078e02d9 */
[----:B------:R-:W-:-:S04]  /*a950*/  LEA R194, P4, R216, R20, 0x1 ;  /* 0x00000014d8c27211 */ /* 0x000fc800078808ff */
[----:B------:R-:W-:Y:S02]  /*a960*/  LEA.HI.X R195, R216, R21, R184, 0x1, P4 ;  /* 0x00000015d8c37211 */ /* 0x000fe400020f0cb8 */
[----:B------:R-:W-:-:S04]  /*a970*/  IADD3 R214, P4, P5, R8, R214, R192 ;  /* 0x000000d608d67210 */ /* 0x000fc80007d9e0c0 */
[----:B------:R-:W-:Y:S02]  /*a980*/  IADD3.X R11, R11, R9, R193, P4, P5 ;  /* 0x000000090b0b7210 */ /* 0x000fe400027ea4c1 */
[----:B------:R-:W-:Y:S02]  /*a990*/  ISETP.GT.AND P4, PT, R0, 0x80, P3 ;  /* 0x000000800000780c */ /* 0x000fe40001f84270 */
[----:B------:R-:W-:-:S11]  /*a9a0*/  IADD3 R8, P5, R192, R218, RZ ;  /* 0x000000dac0087210 */ /* 0x000fd60007fbe0ff */
[----:B------:R-:W-:Y:S05]  /*a9b0*/  @!P4 BRA `(.L_x_43) ;  /* 0x000000000004c947 */ /* 0x000fea0003800000 */
[----:B------:R0:W5:Y:S02]  /*a9c0*/  LDG.E.LTC128B.U16 R10, desc[UR56][R194.64+0x2] ;  /* 0x00000238c20a7981 */ /* 0x000164000c1e1520 */
.L_x_43:
[----:B------:R-:W-:Y:S05]  /*a9d0*/  BSYNC B1 ;  /* 0x0000000000017941 */ /* 0x000fea0003800000 */
.L_x_42:
[----:B-----5:R-:W-:Y:S01]  /*a9e0*/  HADD2.F32 R184, -RZ, R10.H0_H0 ;  /* 0x2000000affb87230 */ /* 0x020fe20000004100 */
[----:B------:R-:W-:Y:S01]  /*a9f0*/  ISETP.GT.AND P0, PT, R0, 0x88, P0 ;  /* 0x000000880000780c */ /* 0x000fe20000704270 */
[----:B------:R-:W-:Y:S01]  /*aa00*/  IMAD.X R9, R219, 0x1, R193, P5 ;  /* 0x00000001db097824 */ /* 0x000fe200028e06c1 */
[----:B------:R-:W-:Y:S02]  /*aa10*/  BSSY B1, `(.L_x_44) ;  /* 0x000000e000017945 */ /* 0x000fe40003800000 */
[----:B------:R-:W-:Y:S01]  /*aa20*/  FMUL R184, R184, R23 ;  /* 0x00000017b8b87220 */ /* 0x000fe20000400000 */
[----:B------:R-:W-:-:S04]  /*aa30*/  IMAD.WIDE.U32 R202, R208, R202, R8 ;  /* 0x000000cad0ca7225 */ /* 0x000fc800078e0008 */
[----:B------:R-:W-:Y:S01]  /*aa40*/  FFMA R184, R185, R200, R184 ;  /* 0x000000c8b9b87223 */ /* 0x000fe200000000b8 */
[----:B------:R-:W-:Y:S01]  /*aa50*/  @P4 IMAD.MOV.U32 R185, RZ, RZ, R199 ;  /* 0x000000ffffb94224 */ /* 0x000fe200078e00c7 */
[----:B------:R-:W-:-:S03]  /*aa60*/  IADD3 R8, P5, R6, R202, RZ ;  /* 0x000000ca06087210 */ /* 0x000fc60007fbe0ff */
[----:B------:R-:W-:-:S04]  /*aa70*/  F2FP.F16.F32.PACK_AB R184, RZ, R184 ;  /* 0x000000b8ffb8723e */ /* 0x000fc800000000ff */
[----:B------:R-:W-:Y:S01]  /*aa80*/  PRMT R9, R184, 0x7610, R9 ;  /* 0x00007610b8097816 */ /* 0x000fe20000000009 */
[----:B------:R-:W-:-:S05]  /*aa90*/  @P4 IMAD.MOV.U32 R184, RZ, RZ, R196 ;  /* 0x000000ffffb84224 */ /* 0x000fca00078e00c4 */
[----:B------:R1:W-:Y:S02]  /*aaa0*/  @P4 STG.E.U16 desc[UR56][R184.64+0x2], R9 ;  /* 0x00000209b8004986 */ /* 0x0003e4000c101538 */
[----:B-1----:R-:W-:-:S04]  /*aab0*/  LEA R184, P4, R214, R20, 0x1 ;  /* 0x00000014d6b87211 */ /* 0x002fc800078808ff */
[----:B------:R-:W-:Y:S01]  /*aac0*/  LEA.HI.X R185, R214, R21, R11, 0x1, P4 ;  /* 0x00000015d6b97211 */ /* 0x000fe200020f0c0b */
[----:B------:R-:W-:Y:S08]  /*aad0*/  @!P0 BRA `(.L_x_45) ;  /* 0x0000000000048947 */ /* 0x000ff00003800000 */
[----:B------:R1:W5:Y:S02]  /*aae0*/  LDG.E.LTC128B.U16 R10, desc[UR56][R184.64] ;  /* 0x00000038b80a7981 */ /* 0x000364000c1e1520 */
.L_x_45:
[----:B------:R-:W-:Y:S05]  /*aaf0*/  BSYNC B1 ;  /* 0x0000000000017941 */ /* 0x000fea0003800000 */
.L_x_44:
[----:B-----5:R-:W-:Y:S01]  /*ab00*/  HADD2.F32 R6, -RZ, R10.H0_H0 ;  /* 0x2000000aff067230 */ /* 0x020fe20000004100 */
[----:B------:R-:W-:Y:S01]  /*ab10*/  IADD3.X R9, R7, R5, R203, P5, !PT ;  /* 0x0000000507097210 */ /* 0x000fe20002ffe4cb */
[----:B------:R-:W-:Y:S01]  /*ab20*/  BSSY B1, `(.L_x_46) ;  /* 0x000000e000017945 */ /* 0x000fe20003800000 */
[----:B------:R-:W-:Y:S02]  /*ab30*/  ISETP.GT.AND P3, PT, R0, 0x88, P3 ;  /* 0x000000880000780c */ /* 0x000fe40001f64270 */
[----:B------:R-:W-:Y:S01]  /*ab40*/  FMUL R5, R6, R23 ;  /* 0x0000001706057220 */ /* 0x000fe20000400000 */
[----:B------:R-:W-:Y:S01]  /*ab50*/  IADD3 R6, P4, R22, R196, RZ ;  /* 0x000000c416067210 */ /* 0x000fe20007f9e0ff */
[----:B------:R-:W-:-:S04]  /*ab60*/  IMAD.WIDE.U32 R8, R16, R204, R8 ;  /* 0x000000cc10087225 */ /* 0x000fc800078e0008 */
[----:B------:R-:W-:Y:S01]  /*ab70*/  FFMA R5, R186, R200, R5 ;  /* 0x000000c8ba057223 */ /* 0x000fe20000000005 */
[----:B------:R-:W-:Y:S01]  /*ab80*/  IMAD.X R7, R199, 0x1, R201, P4 ;  /* 0x00000001c7077824 */ /* 0x000fe200020e06c9 */
[----:B------:R-:W-:Y:S01]  /*ab90*/  LEA R20, P5, R8, R20, 0x1 ;  /* 0x0000001408147211 */ /* 0x000fe200078a08ff */
[----:B------:R-:W-:Y:S02]  /*aba0*/  IMAD.IADD R4, R4, 0x1, R9 ;  /* 0x0000000104047824 */ /* 0x000fe400078e0209 */
[----:B------:R-:W-:-:S03]  /*abb0*/  F2FP.F16.F32.PACK_AB R5, RZ, R5 ;  /* 0x00000005ff05723e */ /* 0x000fc600000000ff */
[----:B------:R-:W-:Y:S02]  /*abc0*/  LEA.HI.X R21, R8, R21, R4, 0x1, P5 ;  /* 0x0000001508157211 */ /* 0x000fe400028f0c04 */
[----:B------:R2:W-:Y:S01]  /*abd0*/  @P0 STG.E.U16 desc[UR56][R6.64], R5 ;  /* 0x0000000506000986 */ /* 0x0005e2000c101538 */
[----:B------:R-:W-:Y:S05]  /*abe0*/  @!P3 BRA `(.L_x_47) ;  /* 0x000000000004b947 */ /* 0x000fea0003800000 */
[----:B------:R0:W5:Y:S02]  /*abf0*/  LDG.E.LTC128B.U16 R10, desc[UR56][R20.64+0x2] ;  /* 0x00000238140a7981 */ /* 0x000164000c1e1520 */
.L_x_47:
[----:B------:R-:W-:Y:S05]  /*ac00*/  BSYNC B1 ;  /* 0x0000000000017941 */ /* 0x000fea0003800000 */
.L_x_46:
[----:B-----5:R-:W-:Y:S01]  /*ac10*/  HADD2.F32 R4, -RZ, R10.H0_H0 ;  /* 0x2000000aff047230 */ /* 0x020fe20000004100 */
[----:B------:R-:W-:Y:S01]  /*ac20*/  ISETP.GT.AND P0, PT, R0, 0x80, P1 ;  /* 0x000000800000780c */ /* 0x000fe20000f04270 */
[----:B--2---:R-:W-:Y:S01]  /*ac30*/  @P3 IMAD.MOV.U32 R5, RZ, RZ, R7 ;  /* 0x000000ffff053224 */ /* 0x004fe200078e0007 */
[----:B------:R-:W-:Y:S02]  /*ac40*/  BSSY B1, `(.L_x_48) ;  /* 0x0000009000017945 */ /* 0x000fe40003800000 */
[----:B------:R-:W-:-:S04]  /*ac50*/  FMUL R4, R4, R23 ;  /* 0x0000001704047220 */ /* 0x000fc80000400000 */
[----:B------:R-:W-:-:S05]  /*ac60*/  FFMA R4, R187, R200, R4 ;  /* 0x000000c8bb047223 */ /* 0x000fca0000000004 */
[----:B------:R-:W-:-:S04]  /*ac70*/  F2FP.F16.F32.PACK_AB R4, RZ, R4 ;  /* 0x00000004ff04723e */ /* 0x000fc800000000ff */
[----:B------:R-:W-:Y:S01]  /*ac80*/  PRMT R8, R4, 0x7610, R8 ;  /* 0x0000761004087816 */ /* 0x000fe20000000008 */
[----:B------:R-:W-:-:S05]  /*ac90*/  @P3 IMAD.MOV.U32 R4, RZ, RZ, R6 ;  /* 0x000000ffff043224 */ /* 0x000fca00078e0006 */
[----:B------:R2:W-:Y:S01]  /*aca0*/  @P3 STG.E.U16 desc[UR56][R4.64+0x2], R8 ;  /* 0x0000020804003986 */ /* 0x0005e2000c101538 */
[----:B------:R-:W-:Y:S05]  /*acb0*/  @!P0 BRA `(.L_x_49) ;  /* 0x0000000000048947 */ /* 0x000fea0003800000 */
[----:B------:R0:W5:Y:S02]  /*acc0*/  LDG.E.LTC128B.U16 R10, desc[UR56][R194.64+0x10] ;  /* 0x00001038c20a7981 */ /* 0x000164000c1e1520 */
.L_x_49:
[----:B------:R-:W-:Y:S05]  /*acd0*/  BSYNC B1 ;  /* 0x0000000000017941 */ /* 0x000fea0003800000 */
.L_x_48:
[----:B--2--5:R-:W-:Y:S01]  /*ace0*/  HADD2.F32 R4, -RZ, R10.H0_H0 ;  /* 0x2000000aff047230 */ /* 0x024fe20000004100 */
[----:B------:R-:W-:Y:S01]  /*acf0*/  ISETP.GT.AND P3, PT, R0, 0x80, P2 ;  /* 0x000000800000780c */ /* 0x000fe20001764270 */
[----:B------:R-:W-:Y:S03]  /*ad00*/  BSSY B1, `(.L_x_50) ;  /* 0x000000a000017945 */ /* 0x000fe60003800000 */
[----:B------:R-:W-:Y:S01]  /*ad10*/  FMUL R5, R4, R23 ;  /* 0x0000001704057220 */ /* 0x000fe20000400000 */
[----:B------:R-:W-:-:S03]  /*ad20*/  @P0 IMAD.MOV.U32 R4, RZ, RZ, R196 ;  /* 0x000000ffff040224 */ /* 0x000fc600078e00c4 */
[----:B------:R-:W-:-:S05]  /*ad30*/  FFMA R5, R188, R200, R5 ;  /* 0x000000c8bc057223 */ /* 0x000fca0000000005 */
[----:B------:R-:W-:-:S04]  /*ad40*/  F2FP.F16.F32.PACK_AB R5, RZ, R5 ;  /* 0x00000005ff05723e */ /* 0x000fc800000000ff */
[----:B------:R-:W-:Y:S01]  /*ad50*/  PRMT R8, R5, 0x7610, R8 ;  /* 0x0000761005087816 */ /* 0x000fe20000000008 */
[----:B------:R-:W-:-:S05]  /*ad60*/  @P0 IMAD.MOV.U32 R5, RZ, RZ, R199 ;  /* 0x000000ffff050224 */ /* 0x000fca00078e00c7 */
[----:B------:R2:W-:Y:S01]  /*ad70*/  @P0 STG.E.U16 desc[UR56][R4.64+0x10], R8 ;  /* 0x0000100804000986 */ /* 0x0005e2000c101538 */
[----:B------:R-:W-:Y:S05]  /*ad80*/  @!P3 BRA `(.L_x_51) ;  /* 0x000000000004b947 */ /* 0x000fea0003800000 */
[----:B------:R0:W5:Y:S02]  /*ad90*/  LDG.E.LTC128B.U16 R10, desc[UR56][R194.64+0x12] ;  /* 0x00001238c20a7981 */ /* 0x000164000c1e1520 */
.L_x_51:
[----:B------:R-:W-:Y:S05]  /*ada0*/  BSYNC B1 ;  /* 0x0000000000017941 */ /* 0x000fea0003800000 */
.L_x_50:
[----:B--2--5:R-:W-:Y:S01]  /*adb0*/  HADD2.F32 R4, -RZ, R10.H0_H0 ;  /* 0x2000000aff047230 */ /* 0x024fe20000004100 */
[----:B------:R-:W-:Y:S01]  /*adc0*/  ISETP.GT.AND P1, PT, R0, 0x88, P1 ;  /* 0x000000880000780c */ /* 0x000fe20000f24270 */
[----:B------:R-:W-:Y:S01]  /*add0*/  @P3 IMAD.MOV.U32 R197, RZ, RZ, R199 ;  /* 0x000000ffffc53224 */ /* 0x000fe200078e00c7 */
[----:B------:R-:W-:Y:S02]  /*ade0*/  BSSY B1, `(.L_x_52) ;  /* 0x0000007000017945 */ /* 0x000fe40003800000 */
[----:B------:R-:W-:-:S04]  /*adf0*/  FMUL R4, R4, R23 ;  /* 0x0000001704047220 */ /* 0x000fc80000400000 */
[----:B------:R-:W-:-:S05]  /*ae00*/  FFMA R4, R189, R200, R4 ;  /* 0x000000c8bd047223 */ /* 0x000fca0000000004 */
[----:B------:R-:W-:-:S05]  /*ae10*/  F2FP.F16.F32.PACK_AB R4, RZ, R4 ;  /* 0x00000004ff04723e */ /* 0x000fca00000000ff */
[----:B------:R2:W-:Y:S01]  /*ae20*/  @P3 STG.E.U16 desc[UR56][R196.64+0x12], R4 ;  /* 0x00001204c4003986 */ /* 0x0005e2000c101538 */
[----:B------:R-:W-:Y:S05]  /*ae30*/  @!P1 BRA `(.L_x_53) ;  /* 0x0000000000049947 */ /* 0x000fea0003800000 */
[----:B------:R0:W5:Y:S02]  /*ae40*/  LDG.E.LTC128B.U16 R10, desc[UR56][R20.64+0x10] ;  /* 0x00001038140a7981 */ /* 0x000164000c1e1520 */
.L_x_53:
[----:B------:R-:W-:Y:S05]  /*ae50*/  BSYNC B1 ;  /* 0x0000000000017941 */ /* 0x000fea0003800000 */
.L_x_52:
        /* <DEDUP_REMOVED lines=12> */
.L_x_55:
[----:B------:R-:W-:Y:S05]  /*af20*/  BSYNC B1 ;  /* 0x0000000000017941 */ /* 0x000fea0003800000 */
.L_x_54:
[----:B--2--5:R-:W-:Y:S01]  /*af30*/  HADD2.F32 R4, -RZ, R10.H0_H0 ;  /* 0x2000000aff047230 */ /* 0x024fe20000004100 */
        /* <DEDUP_REMOVED lines=9> */
.L_x_57:
[----:B------:R-:W-:Y:S05]  /*afd0*/  BSYNC B1 ;  /* 0x0000000000017941 */ /* 0x000fea0003800000 */
.L_x_56:
        /* <DEDUP_REMOVED lines=10> */
.L_x_59:
[----:B------:R-:W-:Y:S05]  /*b080*/  BSYNC B1 ;  /* 0x0000000000017941 */ /* 0x000fea0003800000 */
.L_x_58:
[----:B-----5:R-:W-:Y:S01]  /*b090*/  HADD2.F32 R4, -RZ, R10.H0_H0 ;  /* 0x2000000aff047230 */ /* 0x020fe20000004100 */
        /* <DEDUP_REMOVED lines=8> */
.L_x_61:
[----:B------:R-:W-:Y:S05]  /*b120*/  BSYNC B1 ;  /* 0x0000000000017941 */ /* 0x000fea0003800000 */
.L_x_60:
[----:B0----5:R-:W-:Y:S01]  /*b130*/  HADD2.F32 R4, -RZ, R10.H0_H0 ;  /* 0x2000000aff047230 */ /* 0x021fe20000004100 */
[----:B------:R-:W-:Y:S01]  /*b140*/  ISETP.GT.AND P4, PT, R0, 0x8, P2 ;  /* 0x000000080000780c */ /* 0x000fe20001784270 */
[----:B------:R-:W-:Y:S03]  /*b150*/  BSSY B1, `(.L_x_62) ;  /* 0x0000007000017945 */ /* 0x000fe60003800000 */
[----:B--2---:R-:W-:-:S04]  /*b160*/  FMUL R5, R4, R23 ;  /* 0x0000001704057220 */ /* 0x004fc80000400000 */
[----:B------:R-:W-:-:S05]  /*b170*/  FFMA R5, R178, R200, R5 ;  /* 0x000000c8b2057223 */ /* 0x000fca0000000005 */
[----:B------:R-:W-:-:S05]  /*b180*/  F2FP.F16.F32.PACK_AB R5, RZ, R5 ;  /* 0x00000005ff05723e */ /* 0x000fca00000000ff */
[----:B------:R0:W-:Y:S01]  /*b190*/  @P0 STG.E.U16 desc[UR56][R212.64+0x20], R5 ;  /* 0x00002005d4000986 */ /* 0x0001e2000c101538 */
[----:B------:R-:W-:Y:S05]  /*b1a0*/  @!P4 BRA `(.L_x_63) ;  /* 0x000000000004c947 */ /* 0x000fea0003800000 */
[----:B------:R2:W5:Y:S02]  /*b1b0*/  LDG.E.LTC128B.U16 R10, desc[UR56][R210.64+0x22] ;  /* 0x00002238d20a7981 */ /* 0x000564000c1e1520 */
.L_x_63:
[----:B------:R-:W-:Y:S05]  /*b1c0*/  BSYNC B1 ;  /* 0x0000000000017941 */ /* 0x000fea0003800000 */
.L_x_62:
[----:B-----5:R-:W-:Y:S01]  /*b1d0*/  HADD2.F32 R4, -RZ, R10.H0_H0 ;  /* 0x2000000aff047230 */ /* 0x020fe20000004100 */
        /* <DEDUP_REMOVED lines=9> */
.L_x_65:
[----:B------:R-:W-:Y:S05]  /*b270*/  BSYNC B1 ;  /* 0x0000000000017941 */ /* 0x000fea0003800000 */
.L_x_64:
        /* <DEDUP_REMOVED lines=10> */
.L_x_67:
[----:B------:R-:W-:Y:S05]  /*b320*/  BSYNC B1 ;  /* 0x0000000000017941 */ /* 0x000fea0003800000 */
.L_x_66:
        /* <DEDUP_REMOVED lines=9> */
.L_x_69:
[----:B------:R-:W-:Y:S05]  /*b3c0*/  BSYNC B1 ;  /* 0x0000000000017941 */ /* 0x000fea0003800000 */
.L_x_68:
        /* <DEDUP_REMOVED lines=9> */
.L_x_71:
[----:B------:R-:W-:Y:S05]  /*b460*/  BSYNC B1 ;  /* 0x0000000000017941 */ /* 0x000fea0003800000 */
.L_x_70:
        /* <DEDUP_REMOVED lines=9> */
.L_x_73:
[----:B------:R-:W-:Y:S05]  /*b500*/  BSYNC B1 ;  /* 0x0000000000017941 */ /* 0x000fea0003800000 */
.L_x_72:
[----:B0----5:R-:W-:Y:S01]  /*b510*/  HADD2.F32 R4, -RZ, R10.H0_H0 ;  /* 0x2000000aff047230 */ /* 0x021fe20000004100 */
[----:B------:R-:W-:Y:S01]  /*b520*/  ISETP.GT.AND P4, PT, R0, 0x80, P2 ;  /* 0x000000800000780c */ /* 0x000fe20001784270 */
[----:B------:R-:W-:Y:S01]  /*b530*/  IMAD.WIDE.U32 R6, R206, 0xf0, R212 ;  /* 0x000000f0ce067825 */ /* 0x000fe200078e00d4 */
[----:B------:R-:W-:Y:S03]  /*b540*/  BSSY B1, `(.L_x_74) ;  /* 0x000000a000017945 */ /* 0x000fe60003800000 */
[----:B------:R-:W-:-:S04]  /*b550*/  FMUL R5, R4, R23 ;  /* 0x0000001704057220 */ /* 0x000fc80000400000 */
[----:B------:R-:W-:-:S05]  /*b560*/  FFMA R5, R168, R200, R5 ;  /* 0x000000c8a8057223 */ /* 0x000fca0000000005 */
[----:B------:R-:W-:Y:S01]  /*b570*/  F2FP.F16.F32.PACK_AB R4, RZ, R5 ;  /* 0x00000005ff04723e */ /* 0x000fe200000000ff */
[----:B------:R-:W-:-:S03]  /*b580*/  IMAD.IADD R5, R207, 0x1, R7 ;  /* 0x00000001cf057824 */ /* 0x000fc600078e0207 */
[----:B------:R-:W-:Y:S01]  /*b590*/  PRMT R8, R4, 0x7610, R8 ;  /* 0x0000761004087816 */ /* 0x000fe20000000008 */
[----:B------:R-:W-:-:S05]  /*b5a0*/  IMAD.MOV.U32 R4, RZ, RZ, R6 ;  /* 0x000000ffff047224 */ /* 0x000fca00078e0006 */
[----:B------:R0:W-:Y:S01]  /*b5b0*/  @P5 STG.E.U16 desc[UR56][R4.64+0x20], R8 ;  /* 0x0000200804005986 */ /* 0x0001e2000c101538 */
[----:B------:R-:W-:Y:S05]  /*b5c0*/  @!P4 BRA `(.L_x_75) ;  /* 0x000000000004c947 */ /* 0x000fea0003800000 */
[----:B------:R0:W5:Y:S02]  /*b5d0*/  LDG.E.LTC128B.U16 R10, desc[UR56][R194.64+0x22] ;  /* 0x00002238c20a7981 */ /* 0x000164000c1e1520 */
.L_x_75:
[----:B------:R-:W-:Y:S05]  /*b5e0*/  BSYNC B1 ;  /* 0x0000000000017941 */ /* 0x000fea0003800000 */
.L_x_74:
        /* <DEDUP_REMOVED lines=9> */
.L_x_77:
[----:B------:R-:W-:Y:S05]  /*b680*/  BSYNC B1 ;  /* 0x0000000000017941 */ /* 0x000fea0003800000 */
.L_x_76:
[----:B0----5:R-:W-:Y:S01]  /*b690*/  HADD2.F32 R8, -RZ, R10.H0_H0 ;  /* 0x2000000aff087230 */ /* 0x021fe20000004100 */
[----:B------:R-:W-:Y:S01]  /*b6a0*/  IADD3 R6, P4, R22, R6, RZ ;  /* 0x0000000616067210 */ /* 0x000fe20007f9e0ff */
[----:B------:R-:W-:Y:S01]  /*b6b0*/  BSSY B1, `(.L_x_78) ;  /* 0x0000009000017945 */ /* 0x000fe20003800000 */
[----:B------:R-:W-:Y:S02]  /*b6c0*/  ISETP.GT.AND P2, PT, R0, 0x88, P2 ;  /* 0x000000880000780c */ /* 0x000fe40001744270 */
[----:B------:R-:W-:-:S04]  /*b6d0*/  FMUL R7, R8, R23 ;  /* 0x0000001708077220 */ /* 0x000fc80000400000 */
[----:B------:R-:W-:-:S05]  /*b6e0*/  FFMA R7, R170, R200, R7 ;  /* 0x000000c8aa077223 */ /* 0x000fca0000000007 */
[----:B------:R-:W-:Y:S01]  /*b6f0*/  F2FP.F16.F32.PACK_AB R8, RZ, R7 ;  /* 0x00000007ff08723e */ /* 0x000fe200000000ff */
[----:B------:R-:W-:-:S05]  /*b700*/  IMAD.X R7, R201, 0x1, R5, P4 ;  /* 0x00000001c9077824 */ /* 0x000fca00020e0605 */
[----:B------:R0:W-:Y:S01]  /*b710*/  @P3 STG.E.U16 desc[UR56][R6.64+0x20], R8 ;  /* 0x0000200806003986 */ /* 0x0001e2000c101538 */
[----:B------:R-:W-:Y:S05]  /*b720*/  @!P2 BRA `(.L_x_79) ;  /* 0x000000000004a947 */ /* 0x000fea0003800000 */
[----:B------:R0:W5:Y:S02]  /*b730*/  LDG.E.LTC128B.U16 R10, desc[UR56][R20.64+0x22] ;  /* 0x00002238140a7981 */ /* 0x000164000c1e1520 */
.L_x_79:
[----:B------:R-:W-:Y:S05]  /*b740*/  BSYNC B1 ;  /* 0x0000000000017941 */ /* 0x000fea0003800000 */
.L_x_78:
        /* <DEDUP_REMOVED lines=9> */
.L_x_81:
[----:B------:R-:W-:Y:S05]  /*b7e0*/  BSYNC B1 ;  /* 0x0000000000017941 */ /* 0x000fea0003800000 */
.L_x_80:
        /* <DEDUP_REMOVED lines=9> */
.L_x_83:
[----:B------:R-:W-:Y:S05]  /*b880*/  BSYNC B1 ;  /* 0x0000000000017941 */ /* 0x000fea0003800000 */
.L_x_82:
        /* <DEDUP_REMOVED lines=9> */
.L_x_85:
[----:B------:R-:W-:Y:S05]  /*b920*/  BSYNC B1 ;  /* 0x0000000000017941 */ /* 0x000fea0003800000 */
.L_x_84:
        /* <DEDUP_REMOVED lines=9> */
.L_x_87:
[----:B------:R-:W-:Y:S05]  /*b9c0*/  BSYNC B1 ;  /* 0x0000000000017941 */ /* 0x000fea0003800000 */
.L_x_86:
        /* <DEDUP_REMOVED lines=10> */
.L_x_89:
[----:B------:R-:W-:Y:S05]  /*ba70*/  BSYNC B1 ;  /* 0x0000000000017941 */ /* 0x000fea0003800000 */
.L_x_88:
        /* <DEDUP_REMOVED lines=10> */
.L_x_91:
[----:B------:R-:W-:Y:S05]  /*bb20*/  BSYNC B1 ;  /* 0x0000000000017941 */ /* 0x000fea0003800000 */
.L_x_90:
        /* <DEDUP_REMOVED lines=9> */
.L_x_93:
[----:B------:R-:W-:Y:S05]  /*bbc0*/  BSYNC B1 ;  /* 0x0000000000017941 */ /* 0x000fea0003800000 */
.L_x_92:
        /* <DEDUP_REMOVED lines=9> */
.L_x_95:
[----:B------:R-:W-:Y:S05]  /*bc60*/  BSYNC B1 ;  /* 0x0000000000017941 */ /* 0x000fea0003800000 */
.L_x_94:
        /* <DEDUP_REMOVED lines=10> */
.L_x_97:
[----:B------:R-:W-:Y:S05]  /*bd10*/  BSYNC B1 ;  /* 0x0000000000017941 */ /* 0x000fea0003800000 */
.L_x_96:
        /* <DEDUP_REMOVED lines=10> */
.L_x_99:
[----:B------:R-:W-:Y:S05]  /*bdc0*/  BSYNC B1 ;  /* 0x0000000000017941 */ /* 0x000fea0003800000 */
.L_x_98:
        /* <DEDUP_REMOVED lines=9> */
.L_x_101:
[----:B------:R-:W-:Y:S05]  /*be60*/  BSYNC B1 ;  /* 0x0000000000017941 */ /* 0x000fea0003800000 */
.L_x_100:
        /* <DEDUP_REMOVED lines=9> */
.L_x_103:
[----:B------:R-:W-:Y:S05]  /*bf00*/  BSYNC B1 ;  /* 0x0000000000017941 */ /* 0x000fea0003800000 */
.L_x_102:
        /* <DEDUP_REMOVED lines=9> */
.L_x_105:
[----:B------:R-:W-:Y:S05]  /*bfa0*/  BSYNC B1 ;  /* 0x0000000000017941 */ /* 0x000fea0003800000 */
.L_x_104:
        /* <DEDUP_REMOVED lines=9> */
.L_x_107:
[----:B------:R-:W-:Y:S05]  /*c040*/  BSYNC B1 ;  /* 0x0000000000017941 */ /* 0x000fea0003800000 */
.L_x_106:
        /* <DEDUP_REMOVED lines=9> */
.L_x_109:
[----:B------:R-:W-:Y:S05]  /*c0e0*/  BSYNC B1 ;  /* 0x0000000000017941 */ /* 0x000fea0003800000 */
.L_x_108:
        /* <DEDUP_REMOVED lines=9> */
.L_x_111:
[----:B------:R-:W-:Y:S05]  /*c180*/  BSYNC B1 ;  /* 0x0000000000017941 */ /* 0x000fea0003800000 */
.L_x_110:
        /* <DEDUP_REMOVED lines=9> */
.L_x_113:
[----:B------:R-:W-:Y:S05]  /*c220*/  BSYNC B1 ;  /* 0x0000000000017941 */ /* 0x000fea0003800000 */
.L_x_112:
        /* <DEDUP_REMOVED lines=9> */
.L_x_115:
[----:B------:R-:W-:Y:S05]  /*c2c0*/  BSYNC B1 ;  /* 0x0000000000017941 */ /* 0x000fea0003800000 */
.L_x_114:
        /* <DEDUP_REMOVED lines=9> */
.L_x_117:
[----:B------:R-:W-:Y:S05]  /*c360*/  BSYNC B1 ;  /* 0x0000000000017941 */ /* 0x000fea0003800000 */
.L_x_116:
        /* <DEDUP_REMOVED lines=9> */
.L_x_119:
[----:B------:R-:W-:Y:S05]  /*c400*/  BSYNC B1 ;  /* 0x0000000000017941 */ /* 0x000fea0003800000 */
.L_x_118:
        /* <DEDUP_REMOVED lines=10> */
.L_x_121:
[----:B------:R-:W-:Y:S05]  /*c4b0*/  BSYNC B1 ;  /* 0x0000000000017941 */ /* 0x000fea0003800000 */
.L_x_120:
        /* <DEDUP_REMOVED lines=10> */
.L_x_123:
[----:B------:R-:W-:Y:S05]  /*c560*/  BSYNC B1 ;  /* 0x0000000000017941 */ /* 0x000fea0003800000 */
.L_x_122:
        /* <DEDUP_REMOVED lines=9> */
.L_x_125:
[----:B------:R-:W-:Y:S05]  /*c600*/  BSYNC B1 ;  /* 0x0000000000017941 */ /* 0x000fea0003800000 */
.L_x_124:
        /* <DEDUP_REMOVED lines=9> */
.L_x_127:
[----:B------:R-:W-:Y:S05]  /*c6a0*/  BSYNC B1 ;  /* 0x0000000000017941 */ /* 0x000fea0003800000 */
.L_x_126:
        /* <DEDUP_REMOVED lines=10> */
.L_x_129:
[----:B------:R-:W-:Y:S05]  /*c750*/  BSYNC B1 ;  /* 0x0000000000017941 */ /* 0x000fea0003800000 */
.L_x_128:
        /* <DEDUP_REMOVED lines=10> */
.L_x_131:
[----:B------:R-:W-:Y:S05]  /*c800*/  BSYNC B1 ;  /* 0x0000000000017941 */ /* 0x000fea0003800000 */
.L_x_130:
        /* <DEDUP_REMOVED lines=9> */
.L_x_133:
[----:B------:R-:W-:Y:S05]  /*c8a0*/  BSYNC B1 ;  /* 0x0000000000017941 */ /* 0x000fea0003800000 */
.L_x_132:
        /* <DEDUP_REMOVED lines=9> */
.L_x_135:
[----:B------:R-:W-:Y:S05]  /*c940*/  BSYNC B1 ;  /* 0x0000000000017941 */ /* 0x000fea0003800000 */
.L_x_134:
        /* <DEDUP_REMOVED lines=9> */
.L_x_137:
[----:B------:R-:W-:Y:S05]  /*c9e0*/  BSYNC B1 ;  /* 0x0000000000017941 */ /* 0x000fea0003800000 */
.L_x_136:
        /* <DEDUP_REMOVED lines=9> */
.L_x_139:
[----:B------:R-:W-:Y:S05]  /*ca80*/  BSYNC B1 ;  /* 0x0000000000017941 */ /* 0x000fea0003800000 */
.L_x_138:
        /* <DEDUP_REMOVED lines=9> */
.L_x_141:
[----:B------:R-:W-:Y:S05]  /*cb20*/  BSYNC B1 ;  /* 0x0000000000017941 */ /* 0x000fea0003800000 */
.L_x_140:
        /* <DEDUP_REMOVED lines=9> */
.L_x_143:
[----:B------:R-:W-:Y:S05]  /*cbc0*/  BSYNC B1 ;  /* 0x0000000000017941 */ /* 0x000fea0003800000 */
.L_x_142:
        /* <DEDUP_REMOVED lines=9> */
.L_x_145:
[----:B------:R-:W-:Y:S05]  /*cc60*/  BSYNC B1 ;  /* 0x0000000000017941 */ /* 0x000fea0003800000 */
.L_x_144:
        /* <DEDUP_REMOVED lines=9> */
.L_x_147:
[----:B------:R-:W-:Y:S05]  /*cd00*/  BSYNC B1 ;  /* 0x0000000000017941 */ /* 0x000fea0003800000 */
.L_x_146:
        /* <DEDUP_REMOVED lines=9> */
.L_x_149:
[----:B------:R-:W-:Y:S05]  /*cda0*/  BSYNC B1 ;  /* 0x0000000000017941 */ /* 0x000fea0003800000 */
.L_x_148:
        /* <DEDUP_REMOVED lines=9> */
.L_x_151:
[----:B------:R-:W-:Y:S05]  /*ce40*/  BSYNC B1 ;  /* 0x0000000000017941 */ /* 0x000fea0003800000 */
.L_x_150:
        /* <DEDUP_REMOVED lines=10> */
.L_x_153:
[----:B------:R-:W-:Y:S05]  /*cef0*/  BSYNC B1 ;  /* 0x0000000000017941 */ /* 0x000fea0003800000 */
.L_x_152:
        /* <DEDUP_REMOVED lines=10> */
.L_x_155:
[----:B------:R-:W-:Y:S05]  /*cfa0*/  BSYNC B1 ;  /* 0x0000000000017941 */ /* 0x000fea0003800000 */
.L_x_154:
        /* <DEDUP_REMOVED lines=9> */
.L_x_157:
[----:B------:R-:W-:Y:S05]  /*d040*/  BSYNC B1 ;  /* 0x0000000000017941 */ /* 0x000fea0003800000 */
.L_x_156:
        /* <DEDUP_REMOVED lines=9> */
.L_x_159:
[----:B------:R-:W-:Y:S05]  /*d0e0*/  BSYNC B1 ;  /* 0x0000000000017941 */ /* 0x000fea0003800000 */
.L_x_158:
        /* <DEDUP_REMOVED lines=10> */
.L_x_161:
[----:B------:R-:W-:Y:S05]  /*d190*/  BSYNC B1 ;  /* 0x0000000000017941 */ /* 0x000fea0003800000 */
.L_x_160:
        /* <DEDUP_REMOVED lines=10> */
.L_x_163:
[----:B------:R-:W-:Y:S05]  /*d240*/  BSYNC B1 ;  /* 0x0000000000017941 */ /* 0x000fea0003800000 */
.L_x_162:
        /* <DEDUP_REMOVED lines=9> */
.L_x_165:
[----:B------:R-:W-:Y:S05]  /*d2e0*/  BSYNC B1 ;  /* 0x0000000000017941 */ /* 0x000fea0003800000 */
.L_x_164:
        /* <DEDUP_REMOVED lines=9> */
.L_x_167:
[----:B------:R-:W-:Y:S05]  /*d380*/  BSYNC B1 ;  /* 0x0000000000017941 */ /* 0x000fea0003800000 */
.L_x_166:
        /* <DEDUP_REMOVED lines=9> */
.L_x_169:
[----:B------:R-:W-:Y:S05]  /*d420*/  BSYNC B1 ;  /* 0x0000000000017941 */ /* 0x000fea0003800000 */
.L_x_168:
        /* <DEDUP_REMOVED lines=9> */
.L_x_171:
[----:B------:R-:W-:Y:S05]  /*d4c0*/  BSYNC B1 ;  /* 0x0000000000017941 */ /* 0x000fea0003800000 */
.L_x_170:
        /* <DEDUP_REMOVED lines=9> */
.L_x_173:
[----:B------:R-:W-:Y:S05]  /*d560*/  BSYNC B1 ;  /* 0x0000000000017941 */ /* 0x000fea0003800000 */
.L_x_172:
        /* <DEDUP_REMOVED lines=9> */
.L_x_175:
[----:B------:R-:W-:Y:S05]  /*d600*/  BSYNC B1 ;  /* 0x0000000000017941 */ /* 0x000fea0003800000 */
.L_x_174:
        /* <DEDUP_REMOVED lines=9> */
.L_x_177:
[----:B------:R-:W-:Y:S05]  /*d6a0*/  BSYNC B1 ;  /* 0x0000000000017941 */ /* 0x000fea0003800000 */
.L_x_176:
        /* <DEDUP_REMOVED lines=9> */
.L_x_179:
[----:B------:R-:W-:Y:S05]  /*d740*/  BSYNC B1 ;  /* 0x0000000000017941 */ /* 0x000fea0003800000 */
.L_x_178:
        /* <DEDUP_REMOVED lines=9> */
.L_x_181:
[----:B------:R-:W-:Y:S05]  /*d7e0*/  BSYNC B1 ;  /* 0x0000000000017941 */ /* 0x000fea0003800000 */
.L_x_180:
        /* <DEDUP_REMOVED lines=9> */
.L_x_183:
[----:B------:R-:W-:Y:S05]  /*d880*/  BSYNC B1 ;  /* 0x0000000000017941 */ /* 0x000fea0003800000 */
.L_x_182:
        /* <DEDUP_REMOVED lines=10> */
.L_x_185:
[----:B------:R-:W-:Y:S05]  /*d930*/  BSYNC B1 ;  /* 0x0000000000017941 */ /* 0x000fea0003800000 */
.L_x_184:
        /* <DEDUP_REMOVED lines=10> */
.L_x_187:
[----:B------:R-:W-:Y:S05]  /*d9e0*/  BSYNC B1 ;  /* 0x0000000000017941 */ /* 0x000fea0003800000 */
.L_x_186:
        /* <DEDUP_REMOVED lines=9> */
.L_x_189:
[----:B------:R-:W-:Y:S05]  /*da80*/  BSYNC B1 ;  /* 0x0000000000017941 */ /* 0x000fea0003800000 */
.L_x_188:
        /* <DEDUP_REMOVED lines=9> */
.L_x_191:
[----:B------:R-:W-:Y:S05]  /*db20*/  BSYNC B1 ;  /* 0x0000000000017941 */ /* 0x000fea0003800000 */
.L_x_190:
        /* <DEDUP_REMOVED lines=10> */
.L_x_193:
[----:B------:R-:W-:Y:S05]  /*dbd0*/  BSYNC B1 ;  /* 0x0000000000017941 */ /* 0x000fea0003800000 */
.L_x_192:
        /* <DEDUP_REMOVED lines=10> */
.L_x_195:
[----:B------:R-:W-:Y:S05]  /*dc80*/  BSYNC B1 ;  /* 0x0000000000017941 */ /* 0x000fea0003800000 */
.L_x_194:
        /* <DEDUP_REMOVED lines=9> */
.L_x_197:
[----:B------:R-:W-:Y:S05]  /*dd20*/  BSYNC B1 ;  /* 0x0000000000017941 */ /* 0x000fea0003800000 */
.L_x_196:
        /* <DEDUP_REMOVED lines=9> */
.L_x_199:
[----:B------:R-:W-:Y:S05]  /*ddc0*/  BSYNC B1 ;  /* 0x0000000000017941 */ /* 0x000fea0003800000 */
.L_x_198:
        /* <DEDUP_REMOVED lines=9> */
.L_x_201:
[----:B------:R-:W-:Y:S05]  /*de60*/  BSYNC B1 ;  /* 0x0000000000017941 */ /* 0x000fea0003800000 */
.L_x_200:
        /* <DEDUP_REMOVED lines=9> */
.L_x_203:
[----:B------:R-:W-:Y:S05]  /*df00*/  BSYNC B1 ;  /* 0x0000000000017941 */ /* 0x000fea0003800000 */
.L_x_202:
        /* <DEDUP_REMOVED lines=9> */
.L_x_205:
[----:B------:R-:W-:Y:S05]  /*dfa0*/  BSYNC B1 ;  /* 0x0000000000017941 */ /* 0x000fea0003800000 */
.L_x_204:
        /* <DEDUP_REMOVED lines=9> */
.L_x_207:
[----:B------:R-:W-:Y:S05]  /*e040*/  BSYNC B1 ;  /* 0x0000000000017941 */ /* 0x000fea0003800000 */
.L_x_206:
        /* <DEDUP_REMOVED lines=9> */
.L_x_209:
[----:B------:R-:W-:Y:S05]  /*e0e0*/  BSYNC B1 ;  /* 0x0000000000017941 */ /* 0x000fea0003800000 */
.L_x_208:
        /* <DEDUP_REMOVED lines=9> */
.L_x_211:
[----:B------:R-:W-:Y:S05]  /*e180*/  BSYNC B1 ;  /* 0x0000000000017941 */ /* 0x000fea0003800000 */
.L_x_210:
        /* <DEDUP_REMOVED lines=9> */
.L_x_213:
[----:B------:R-:W-:Y:S05]  /*e220*/  BSYNC B1 ;  /* 0x0000000000017941 */ /* 0x000fea0003800000 */
.L_x_212:
        /* <DEDUP_REMOVED lines=9> */
.L_x_215:
[----:B------:R-:W-:Y:S05]  /*e2c0*/  BSYNC B1 ;  /* 0x0000000000017941 */ /* 0x000fea0003800000 */
.L_x_214:
        /* <DEDUP_REMOVED lines=10> */
.L_x_217:
[----:B------:R-:W-:Y:S05]  /*e370*/  BSYNC B1 ;  /* 0x0000000000017941 */ /* 0x000fea0003800000 */
.L_x_216:
        /* <DEDUP_REMOVED lines=10> */
.L_x_219:
[----:B------:R-:W-:Y:S05]  /*e420*/  BSYNC B1 ;  /* 0x0000000000017941 */ /* 0x000fea0003800000 */
.L_x_218:
        /* <DEDUP_REMOVED lines=9> */
.L_x_221:
[----:B------:R-:W-:Y:S05]  /*e4c0*/  BSYNC B1 ;  /* 0x0000000000017941 */ /* 0x000fea0003800000 */
.L_x_220:
        /* <DEDUP_REMOVED lines=9> */
.L_x_223:
[----:B------:R-:W-:Y:S05]  /*e560*/  BSYNC B1 ;  /* 0x0000000000017941 */ /* 0x000fea0003800000 */
.L_x_222:
        /* <DEDUP_REMOVED lines=10> */
.L_x_225:
[----:B------:R-:W-:Y:S05]  /*e610*/  BSYNC B1 ;  /* 0x0000000000017941 */ /* 0x000fea0003800000 */
.L_x_224:
        /* <DEDUP_REMOVED lines=10> */
.L_x_227:
[----:B------:R-:W-:Y:S05]  /*e6c0*/  BSYNC B1 ;  /* 0x0000000000017941 */ /* 0x000fea0003800000 */
.L_x_226:
        /* <DEDUP_REMOVED lines=9> */
.L_x_229:
[----:B------:R-:W-:Y:S05]  /*e760*/  BSYNC B1 ;  /* 0x0000000000017941 */ /* 0x000fea0003800000 */
.L_x_228:
        /* <DEDUP_REMOVED lines=9> */
.L_x_231:
[----:B------:R-:W-:Y:S05]  /*e800*/  BSYNC B1 ;  /* 0x0000000000017941 */ /* 0x000fea0003800000 */
.L_x_230:
        /* <DEDUP_REMOVED lines=9> */
.L_x_233:
[----:B------:R-:W-:Y:S05]  /*e8a0*/  BSYNC B1 ;  /* 0x0000000000017941 */ /* 0x000fea0003800000 */
.L_x_232:
        /* <DEDUP_REMOVED lines=9> */
.L_x_235:
[----:B------:R-:W-:Y:S05]  /*e940*/  BSYNC B1 ;  /* 0x0000000000017941 */ /* 0x000fea0003800000 */
.L_x_234:
        /* <DEDUP_REMOVED lines=9> */
.L_x_237:
[----:B------:R-:W-:Y:S05]  /*e9e0*/  BSYNC B1 ;  /* 0x0000000000017941 */ /* 0x000fea0003800000 */
.L_x_236:
        /* <DEDUP_REMOVED lines=9> */
.L_x_239:
[----:B------:R-:W-:Y:S05]  /*ea80*/  BSYNC B1 ;  /* 0x0000000000017941 */ /* 0x000fea0003800000 */
.L_x_238:
        /* <DEDUP_REMOVED lines=9> */
.L_x_241:
[----:B------:R-:W-:Y:S05]  /*eb20*/  BSYNC B1 ;  /* 0x0000000000017941 */ /* 0x000fea0003800000 */
.L_x_240:
        /* <DEDUP_REMOVED lines=9> */
.L_x_243:
[----:B------:R-:W-:Y:S05]  /*ebc0*/  BSYNC B1 ;  /* 0x0000000000017941 */ /* 0x000fea0003800000 */
.L_x_242:
        /* <DEDUP_REMOVED lines=9> */
.L_x_245:
[----:B------:R-:W-:Y:S05]  /*ec60*/  BSYNC B1 ;  /* 0x0000000000017941 */ /* 0x000fea0003800000 */
.L_x_244:
        /* <DEDUP_REMOVED lines=9> */
.L_x_247:
[----:B------:R-:W-:Y:S05]  /*ed00*/  BSYNC B1 ;  /* 0x0000000000017941 */ /* 0x000fea0003800000 */
.L_x_246:
        /* <DEDUP_REMOVED lines=10> */
.L_x_249:
[----:B------:R-:W-:Y:S05]  /*edb0*/  BSYNC B1 ;  /* 0x0000000000017941 */ /* 0x000fea0003800000 */
.L_x_248:
        /* <DEDUP_REMOVED lines=10> */
.L_x_251:
[----:B------:R-:W-:Y:S05]  /*ee60*/  BSYNC B1 ;  /* 0x0000000000017941 */ /* 0x000fea0003800000 */
.L_x_250:
        /* <DEDUP_REMOVED lines=9> */
.L_x_253:
[----:B------:R-:W-:Y:S05]  /*ef00*/  BSYNC B1 ;  /* 0x0000000000017941 */ /* 0x000fea0003800000 */
.L_x_252:
        /* <DEDUP_REMOVED lines=9> */
.L_x_255:
[----:B------:R-:W-:Y:S05]  /*efa0*/  BSYNC B1 ;  /* 0x0000000000017941 */ /* 0x000fea0003800000 */
.L_x_254:
        /* <DEDUP_REMOVED lines=10> */
.L_x_257:
[----:B------:R-:W-:Y:S05]  /*f050*/  BSYNC B1 ;  /* 0x0000000000017941 */ /* 0x000fea0003800000 */
.L_x_256:
        /* <DEDUP_REMOVED lines=10> */
.L_x_259:
[----:B------:R-:W-:Y:S05]  /*f100*/  BSYNC B1 ;  /* 0x0000000000017941 */ /* 0x000fea0003800000 */
.L_x_258:
        /* <DEDUP_REMOVED lines=9> */
.L_x_261:
[----:B------:R-:W-:Y:S05]  /*f1a0*/  BSYNC B1 ;  /* 0x0000000000017941 */ /* 0x000fea0003800000 */
.L_x_260:
        /* <DEDUP_REMOVED lines=9> */
.L_x_263:
[----:B------:R-:W-:Y:S05]  /*f240*/  BSYNC B1 ;  /* 0x0000000000017941 */ /* 0x000fea0003800000 */
.L_x_262:
        /* <DEDUP_REMOVED lines=9> */
.L_x_265:
[----:B------:R-:W-:Y:S05]  /*f2e0*/  BSYNC B1 ;  /* 0x0000000000017941 */ /* 0x000fea0003800000 */
.L_x_264:
        /* <DEDUP_REMOVED lines=9> */
.L_x_267:
[----:B------:R-:W-:Y:S05]  /*f380*/  BSYNC B1 ;  /* 0x0000000000017941 */ /* 0x000fea0003800000 */
.L_x_266:
        /* <DEDUP_REMOVED lines=9> */
.L_x_269:
[----:B------:R-:W-:Y:S05]  /*f420*/  BSYNC B1 ;  /* 0x0000000000017941 */ /* 0x000fea0003800000 */
.L_x_268:
        /* <DEDUP_REMOVED lines=9> */
.L_x_271:
[----:B------:R-:W-:Y:S05]  /*f4c0*/  BSYNC B1 ;  /* 0x0000000000017941 */ /* 0x000fea0003800000 */
.L_x_270:
        /* <DEDUP_REMOVED lines=9> */
.L_x_273:
[----:B------:R-:W-:Y:S05]  /*f560*/  BSYNC B1 ;  /* 0x0000000000017941 */ /* 0x000fea0003800000 */
.L_x_272:
        /* <DEDUP_REMOVED lines=9> */
.L_x_275:
[----:B------:R-:W-:Y:S05]  /*f600*/  BSYNC B1 ;  /* 0x0000000000017941 */ /* 0x000fea0003800000 */
.L_x_274:
        /* <DEDUP_REMOVED lines=9> */
.L_x_277:
[----:B------:R-:W-:Y:S05]  /*f6a0*/  BSYNC B1 ;  /* 0x0000000000017941 */ /* 0x000fea0003800000 */
.L_x_276:
        /* <DEDUP_REMOVED lines=9> */
.L_x_279:
[----:B------:R-:W-:Y:S05]  /*f740*/  BSYNC B1 ;  /* 0x0000000000017941 */ /* 0x000fea0003800000 */
.L_x_278:
        /* <DEDUP_REMOVED lines=10> */
.L_x_281:
[----:B------:R-:W-:Y:S05]  /*f7f0*/  BSYNC B1 ;  /* 0x0000000000017941 */ /* 0x000fea0003800000 */
.L_x_280:
        /* <DEDUP_REMOVED lines=10> */
.L_x_283:
[----:B------:R-:W-:Y:S05]  /*f8a0*/  BSYNC B1 ;  /* 0x0000000000017941 */ /* 0x000fea0003800000 */
.L_x_282:
        /* <DEDUP_REMOVED lines=9> */
.L_x_285:
[----:B------:R-:W-:Y:S05]  /*f940*/  BSYNC B1 ;  /* 0x0000000000017941 */ /* 0x000fea0003800000 */
.L_x_284:
        /* <DEDUP_REMOVED lines=9> */
.L_x_287:
[----:B------:R-:W-:Y:S05]  /*f9e0*/  BSYNC B1 ;  /* 0x0000000000017941 */ /* 0x000fea0003800000 */
.L_x_286:
        /* <DEDUP_REMOVED lines=10> */
.L_x_289:
[----:B------:R-:W-:Y:S05]  /*fa90*/  BSYNC B1 ;  /* 0x0000000000017941 */ /* 0x000fea0003800000 */
.L_x_288:
        /* <DEDUP_REMOVED lines=10> */
.L_x_291:
[----:B------:R-:W-:Y:S05]  /*fb40*/  BSYNC B1 ;  /* 0x0000000000017941 */ /* 0x000fea0003800000 */
.L_x_290:
        /* <DEDUP_REMOVED lines=9> */
.L_x_293:
[----:B------:R-:W-:Y:S05]  /*fbe0*/  BSYNC B1 ;  /* 0x0000000000017941 */ /* 0x000fea0003800000 */
.L_x_292:
        /* <DEDUP_REMOVED lines=9> */
.L_x_295:
[----:B------:R-:W-:Y:S05]  /*fc80*/  BSYNC B1 ;  /* 0x0000000000017941 */ /* 0x000fea0003800000 */
.L_x_294:
        /* <DEDUP_REMOVED lines=9> */
.L_x_297:
[----:B------:R-:W-:Y:S05]  /*fd20*/  BSYNC B1 ;  /* 0x0000000000017941 */ /* 0x000fea0003800000 */
.L_x_296:
        /* <DEDUP_REMOVED lines=9> */
.L_x_299:
[----:B------:R-:W-:Y:S05]  /*fdc0*/  BSYNC B1 ;  /* 0x0000000000017941 */ /* 0x000fea0003800000 */
.L_x_298:
        /* <DEDUP_REMOVED lines=9> */
.L_x_301:
[----:B------:R-:W-:Y:S05]  /*fe60*/  BSYNC B1 ;  /* 0x0000000000017941 */ /* 0x000fea0003800000 */
.L_x_300:
        /* <DEDUP_REMOVED lines=9> */
.L_x_303:
[----:B------:R-:W-:Y:S05]  /*ff00*/  BSYNC B1 ;  /* 0x0000000000017941 */ /* 0x000fea0003800000 */
.L_x_302:
        /* <DEDUP_REMOVED lines=9> */
.L_x_305:
[----:B------:R-:W-:Y:S05]  /*ffa0*/  BSYNC B1 ;  /* 0x0000000000017941 */ /* 0x000fea0003800000 */
.L_x_304:
        /* <DEDUP_REMOVED lines=9> */
.L_x_307:
[----:B------:R-:W-:Y:S05]  /*10040*/  BSYNC B1 ;  /* 0x0000000000017941 */ /* 0x000fea0003800000 */
.L_x_306:
        /* <DEDUP_REMOVED lines=9> */
.L_x_309:
[----:B------:R-:W-:Y:S05]  /*100e0*/  BSYNC B1 ;  /* 0x0000000000017941 */ /* 0x000fea0003800000 */
.L_x_308:
        /* <DEDUP_REMOVED lines=9> */
.L_x_311:
[----:B------:R-:W-:Y:S05]  /*10180*/  BSYNC B1 ;  /* 0x0000000000017941 */ /* 0x000fea0003800000 */
.L_x_310:
        /* <DEDUP_REMOVED lines=10> */
.L_x_313:
[----:B------:R-:W-:Y:S05]  /*10230*/  BSYNC B1 ;  /* 0x0000000000017941 */ /* 0x000fea0003800000 */
.L_x_312:
        /* <DEDUP_REMOVED lines=10> */
.L_x_315:
[----:B------:R-:W-:Y:S05]  /*102e0*/  BSYNC B1 ;  /* 0x0000000000017941 */ /* 0x000fea0003800000 */
.L_x_314:
        /* <DEDUP_REMOVED lines=9> */
.L_x_317:
[----:B------:R-:W-:Y:S05]  /*10380*/  BSYNC B1 ;  /* 0x0000000000017941 */ /* 0x000fea0003800000 */
.L_x_316:
        /* <DEDUP_REMOVED lines=9> */
.L_x_319:
[----:B------:R-:W-:Y:S05]  /*10420*/  BSYNC B1 ;  /* 0x0000000000017941 */ /* 0x000fea0003800000 */
.L_x_318:
        /* <DEDUP_REMOVED lines=10> */
.L_x_321:
[----:B------:R-:W-:Y:S05]  /*104d0*/  BSYNC B1 ;  /* 0x0000000000017941 */ /* 0x000fea0003800000 */
.L_x_320:
        /* <DEDUP_REMOVED lines=10> */
.L_x_323:
[----:B------:R-:W-:Y:S05]  /*10580*/  BSYNC B1 ;  /* 0x0000000000017941 */ /* 0x000fea0003800000 */
.L_x_322:
        /* <DEDUP_REMOVED lines=9> */
.L_x_325:
[----:B------:R-:W-:Y:S05]  /*10620*/  BSYNC B1 ;  /* 0x0000000000017941 */ /* 0x000fea0003800000 */
.L_x_324:
        /* <DEDUP_REMOVED lines=9> */
.L_x_327:
[----:B------:R-:W-:Y:S05]  /*106c0*/  BSYNC B1 ;  /* 0x0000000000017941 */ /* 0x000fea0003800000 */
.L_x_326:
        /* <DEDUP_REMOVED lines=9> */
.L_x_329:
[----:B------:R-:W-:Y:S05]  /*10760*/  BSYNC B1 ;  /* 0x0000000000017941 */ /* 0x000fea0003800000 */
.L_x_328:
        /* <DEDUP_REMOVED lines=9> */
.L_x_331:
[----:B------:R-:W-:Y:S05]  /*10800*/  BSYNC B1 ;  /* 0x0000000000017941 */ /* 0x000fea0003800000 */
.L_x_330:
        /* <DEDUP_REMOVED lines=9> */
.L_x_333:
[----:B------:R-:W-:Y:S05]  /*108a0*/  BSYNC B1 ;  /* 0x0000000000017941 */ /* 0x000fea0003800000 */
.L_x_332:
        /* <DEDUP_REMOVED lines=9> */
.L_x_335:
[----:B------:R-:W-:Y:S05]  /*10940*/  BSYNC B1 ;  /* 0x0000000000017941 */ /* 0x000fea0003800000 */
.L_x_334:
        /* <DEDUP_REMOVED lines=9> */
.L_x_337:
[----:B------:R-:W-:Y:S05]  /*109e0*/  BSYNC B1 ;  /* 0x0000000000017941 */ /* 0x000fea0003800000 */
.L_x_336:
        /* <DEDUP_REMOVED lines=9> */
.L_x_339:
[----:B------:R-:W-:Y:S05]  /*10a80*/  BSYNC B1 ;  /* 0x0000000000017941 */ /* 0x000fea0003800000 */
.L_x_338:
        /* <DEDUP_REMOVED lines=9> */
.L_x_341:
[----:B------:R-:W-:Y:S05]  /*10b20*/  BSYNC B1 ;  /* 0x0000000000017941 */ /* 0x000fea0003800000 */
.L_x_340:
        /* <DEDUP_REMOVED lines=9> */
.L_x_343:
[----:B------:R-:W-:Y:S05]  /*10bc0*/  BSYNC B1 ;  /* 0x0000000000017941 */ /* 0x000fea0003800000 */
.L_x_342:
        /* <DEDUP_REMOVED lines=10> */
.L_x_345:
[----:B------:R-:W-:Y:S05]  /*10c70*/  BSYNC B1 ;  /* 0x0000000000017941 */ /* 0x000fea0003800000 */
.L_x_344:
        /* <DEDUP_REMOVED lines=10> */
.L_x_347:
[----:B------:R-:W-:Y:S05]  /*10d20*/  BSYNC B1 ;  /* 0x0000000000017941 */ /* 0x000fea0003800000 */
.L_x_346:
        /* <DEDUP_REMOVED lines=9> */
.L_x_349:
[----:B------:R-:W-:Y:S05]  /*10dc0*/  BSYNC B1 ;  /* 0x0000000000017941 */ /* 0x000fea0003800000 */
.L_x_348:
        /* <DEDUP_REMOVED lines=9> */
.L_x_351:
[----:B------:R-:W-:Y:S05]  /*10e60*/  BSYNC B1 ;  /* 0x0000000000017941 */ /* 0x000fea0003800000 */
.L_x_350:
        /* <DEDUP_REMOVED lines=10> */
.L_x_353:
[----:B------:R-:W-:Y:S05]  /*10f10*/  BSYNC B1 ;  /* 0x0000000000017941 */ /* 0x000fea0003800000 */
.L_x_352:
        /* <DEDUP_REMOVED lines=10> */
.L_x_355:
[----:B------:R-:W-:Y:S05]  /*10fc0*/  BSYNC B1 ;  /* 0x0000000000017941 */ /* 0x000fea0003800000 */
.L_x_354:
        /* <DEDUP_REMOVED lines=9> */
.L_x_357:
[----:B------:R-:W-:Y:S05]  /*11060*/  BSYNC B1 ;  /* 0x0000000000017941 */ /* 0x000fea0003800000 */
.L_x_356:
        /* <DEDUP_REMOVED lines=9> */
.L_x_359:
[----:B------:R-:W-:Y:S05]  /*11100*/  BSYNC B1 ;  /* 0x0000000000017941 */ /* 0x000fea0003800000 */
.L_x_358:
        /* <DEDUP_REMOVED lines=9> */
.L_x_361:
[----:B------:R-:W-:Y:S05]  /*111a0*/  BSYNC B1 ;  /* 0x0000000000017941 */ /* 0x000fea0003800000 */
.L_x_360:
        /* <DEDUP_REMOVED lines=9> */
.L_x_363:
[----:B------:R-:W-:Y:S05]  /*11240*/  BSYNC B1 ;  /* 0x0000000000017941 */ /* 0x000fea0003800000 */
.L_x_362:
        /* <DEDUP_REMOVED lines=9> */
.L_x_365:
[----:B------:R-:W-:Y:S05]  /*112e0*/  BSYNC B1 ;  /* 0x0000000000017941 */ /* 0x000fea0003800000 */
.L_x_364:
        /* <DEDUP_REMOVED lines=9> */
.L_x_367:
[----:B------:R-:W-:Y:S05]  /*11380*/  BSYNC B1 ;  /* 0x0000000000017941 */ /* 0x000fea0003800000 */
.L_x_366:
        /* <DEDUP_REMOVED lines=9> */
.L_x_369:
[----:B------:R-:W-:Y:S05]  /*11420*/  BSYNC B1 ;  /* 0x0000000000017941 */ /* 0x000fea0003800000 */
.L_x_368:
        /* <DEDUP_REMOVED lines=9> */
.L_x_371:
[----:B------:R-:W-:Y:S05]  /*114c0*/  BSYNC B1 ;  /* 0x0000000000017941 */ /* 0x000fea0003800000 */
.L_x_370:
        /* <DEDUP_REMOVED lines=9> */
.L_x_373:
[----:B------:R-:W-:Y:S05]  /*11560*/  BSYNC B1 ;  /* 0x0000000000017941 */ /* 0x000fea0003800000 */
.L_x_372:
        /* <DEDUP_REMOVED lines=9> */
.L_x_375:
[----:B------:R-:W-:Y:S05]  /*11600*/  BSYNC B1 ;  /* 0x0000000000017941 */ /* 0x000fea0003800000 */
.L_x_374:
[----:B------:R-:W-:Y:S05]  /*11610*/  @!P0 BRA `(.L_x_376) ;  /* 0x0000003000088947 */ /* 0x000fea0003800000 */
[----:B-----5:R-:W-:-:S05]  /*11620*/  HADD2.F32 R10, -RZ, R10.H0_H0 ;  /* 0x2000000aff0a7230 */ /* 0x020fca0000004100 */
[----:B------:R-:W-:-:S04]  /*11630*/  FMUL R10, R10, R23 ;  /* 0x000000170a0a7220 */ /* 0x000fc80000400000 */
[----:B------:R-:W-:-:S05]  /*11640*/  FFMA R10, R31, R200, R10 ;  /* 0x000000c81f0a7223 */ /* 0x000fca000000000a */
[----:B------:R-:W-:-:S05]  /*11650*/  F2FP.F16.F32.PACK_AB R10, RZ, R10 ;  /* 0x0000000aff0a723e */ /* 0x000fca00000000ff */
[----:B------:R0:W-:Y:S01]  /*11660*/  STG.E.U16 desc[UR56][R6.64+0x152], R10 ;  /* 0x0001520a06007986 */ /* 0x0001e2000c101538 */
[----:B------:R-:W-:Y:S05]  /*11670*/  BRA `(.L_x_376) ;  /* 0x0000002c00f07947 */ /* 0x000fea0003800000 */
.L_x_29:
[----:B------:R-:W-:Y:S01]  /*11680*/  ULDC.64 UR4, c[0x0][0x5c0] ;  /* 0x0001700000047ab9 */ /* 0x000fe20000000a00 */
[-C--:B------:R-:W-:Y:S01]  /*11690*/  FMUL R192, R192, R200.reuse ;  /* 0x000000c8c0c07220 */ /* 0x080fe20000400000 */
[----:B------:R-:W-:Y:S01]  /*116a0*/  LEA R4, P2, R12, UR4, 0x1 ;  /* 0x000000040c047c11 */ /* 0x000fe2000f8408ff */
[----:B------:R-:W-:Y:S01]  /*116b0*/  IMAD.SHL.U32 R11, R206, 0x10, RZ ;  /* 0x00000010ce0b7824 */ /* 0x000fe200078e00ff */
[----:B------:R-:W-:Y:S01]  /*116c0*/  ISETP.GT.AND P3, PT, R3, 0x1, PT ;  /* 0x000000010300780c */ /* 0x000fe20003f64270 */
[----:B------:R-:W-:Y:S01]  /*116d0*/  FMUL R193, R193, R200 ;  /* 0x000000c8c1c17220 */ /* 0x000fe20000400000 */
[----:B------:R-:W-:Y:S01]  /*116e0*/  F2FP.F16.F32.PACK_AB R192, RZ, R192 ;  /* 0x000000c0ffc0723e */ /* 0x000fe200000000ff */
[-C--:B------:R-:W-:Y:S01]  /*116f0*/  FMUL R195, R195, R200.reuse ;  /* 0x000000c8c3c37220 */ /* 0x080fe20000400000 */
[----:B------:R-:W-:Y:S01]  /*11700*/  LEA.HI.X R5, R12, UR5, R201, 0x1, P2 ;  /* 0x000000050c057c11 */ /* 0x000fe200090f0cc9 */
[-C--:B------:R-:W-:Y:S01]  /*11710*/  FMUL R194, R194, R200.reuse ;  /* 0x000000c8c2c27220 */ /* 0x080fe20000400000 */
[----:B------:R-:W-:Y:S01]  /*11720*/  ISETP.GT.AND P2, PT, R0, RZ, P3 ;  /* 0x000000ff0000720c */ /* 0x000fe20001f44270 */
[-C--:B------:R-:W-:Y:S01]  /*11730*/  FMUL R197, R197, R200.reuse ;  /* 0x000000c8c5c57220 */ /* 0x080fe20000400000 */
[----:B------:R-:W-:Y:S01]  /*11740*/  SHF.L.U64.HI R9, R206, 0x4, R207 ;  /* 0x00000004ce097819 */ /* 0x000fe200000102cf */
[----:B------:R-:W-:Y:S01]  /*11750*/  @P1 STG.E.U16 desc[UR56][R4.64], R192 ;  /* 0x000000c004001986 */ /* 0x000fe2000c101538 */
[----:B------:R-:W-:Y:S01]  /*11760*/  ISETP.GT.AND P1, PT, R0, 0x8, P3 ;  /* 0x000000080000780c */ /* 0x000fe20001f24270 */
[----:B------:R-:W-:Y:S01]  /*11770*/  FMUL R196, R196, R200 ;  /* 0x000000c8c4c47220 */ /* 0x000fe20000400000 */
[----:B------:R-:W-:Y:S01]  /*11780*/  IADD3 R6, P4, R11, R4, RZ ;  /* 0x000000040b067210 */ /* 0x000fe20007f9e0ff */
[-C--:B------:R-:W-:Y:S01]  /*11790*/  FMUL R199, R199, R200.reuse ;  /* 0x000000c8c7c77220 */ /* 0x080fe20000400000 */
[----:B------:R-:W-:Y:S01]  /*117a0*/  ISETP.GT.AND P5, PT, R0, 0x8, P0 ;  /* 0x000000080000780c */ /* 0x000fe200007a4270 */
[-C--:B------:R-:W-:Y:S01]  /*117b0*/  FMUL R198, R198, R200.reuse ;  /* 0x000000c8c6c67220 */ /* 0x080fe20000400000 */
[----:B------:R-:W-:Y:S01]  /*117c0*/  F2FP.F16.F32.PACK_AB R193, RZ, R193 ;  /* 0x000000c1ffc1723e */ /* 0x000fe200000000ff */
[----:B------:R-:W-:Y:S01]  /*117d0*/  IMAD.X R7, R9, 0x1, R5, P4 ;  /* 0x0000000109077824 */ /* 0x000fe200020e0605 */
[----:B------:R-:W-:Y:S01]  /*117e0*/  F2FP.F16.F32.PACK_AB R195, RZ, R195 ;  /* 0x000000c3ffc3723e */ /* 0x000fe200000000ff */
[----:B------:R-:W-:Y:S01]  /*117f0*/  FMUL R184, R184, R200 ;  /* 0x000000c8b8b87220 */ /* 0x000fe20000400000 */
[----:B------:R-:W-:Y:S01]  /*11800*/  F2FP.F16.F32.PACK_AB R194, RZ, R194 ;  /* 0x000000c2ffc2723e */ /* 0x000fe200000000ff */
[----:B------:R-:W-:Y:S01]  /*11810*/  @P2 STG.E.U16 desc[UR56][R4.64+0x2], R193 ;  /* 0x000002c104002986 */ /* 0x000fe2000c101538 */
[----:B------:R-:W-:Y:S01]  /*11820*/  ISETP.GT.AND P2, PT, R3, 0x8, PT ;  /* 0x000000080300780c */ /* 0x000fe20003f44270 */
[----:B------:R-:W-:Y:S01]  /*11830*/  FMUL R185, R185, R200 ;  /* 0x000000c8b9b97220 */ /* 0x000fe20000400000 */
[----:B------:R-:W-:Y:S01]  /*11840*/  F2FP.F16.F32.PACK_AB R197, RZ, R197 ;  /* 0x000000c5ffc5723e */ /* 0x000fe200000000ff */
[----:B------:R-:W-:Y:S01]  /*11850*/  @P1 STG.E.U16 desc[UR56][R6.64+0x2], R195 ;  /* 0x000002c306001986 */ /* 0x000fe2000c101538 */
[----:B------:R-:W-:Y:S01]  /*11860*/  ISETP.GT.AND P1, PT, R3, 0x9, PT ;  /* 0x000000090300780c */ /* 0x000fe20003f24270 */
[----:B------:R-:W-:Y:S01]  /*11870*/  IMAD R207, R207, 0xf0, RZ ;  /* 0x000000f0cfcf7824 */ /* 0x000fe200078e02ff */
[----:B------:R-:W-:Y:S01]  /*11880*/  F2FP.F16.F32.PACK_AB R196, RZ, R196 ;  /* 0x000000c4ffc4723e */ /* 0x000fe200000000ff */
[----:B------:R-:W-:Y:S01]  /*11890*/  @P5 STG.E.U16 desc[UR56][R6.64], R194 ;  /* 0x000000c206005986 */ /* 0x000fe2000c101538 */
[----:B------:R-:W-:Y:S01]  /*118a0*/  ISETP.GT.AND P4, PT, R0, RZ, P1 ;  /* 0x000000ff0000720c */ /* 0x000fe20000f84270 */
[----:B------:R-:W-:Y:S01]  /*118b0*/  IMAD.WIDE.U32 R14, R206, 0xf0, R6 ;  /* 0x000000f0ce0e7825 */ /* 0x000fe200078e0006 */
[----:B------:R-:W-:-:S03]  /*118c0*/  ISETP.GT.AND P5, PT, R0, RZ, P2 ;  /* 0x000000ff0000720c */ /* 0x000fc600017a4270 */
[----:B------:R-:W-:Y:S01]  /*118d0*/  FMUL R186, R186, R200 ;  /* 0x000000c8baba7220 */ /* 0x000fe20000400000 */
[----:B------:R-:W-:Y:S01]  /*118e0*/  F2FP.F16.F32.PACK_AB R199, RZ, R199 ;  /* 0x000000c7ffc7723e */ /* 0x000fe200000000ff */
[----:B------:R-:W-:Y:S01]  /*118f0*/  IMAD.IADD R15, R207, 0x1, R15 ;  /* 0x00000001cf0f7824 */ /* 0x000fe200078e020f */
[----:B------:R-:W-:Y:S01]  /*11900*/  F2FP.F16.F32.PACK_AB R198, RZ, R198 ;  /* 0x000000c6ffc6723e */ /* 0x000fe200000000ff */
[----:B------:R-:W-:Y:S01]  /*11910*/  FMUL R187, R187, R200 ;  /* 0x000000c8bbbb7220 */ /* 0x000fe20000400000 */
[----:B------:R-:W-:Y:S01]  /*11920*/  F2FP.F16.F32.PACK_AB R184, RZ, R184 ;  /* 0x000000b8ffb8723e */ /* 0x000fe200000000ff */
[-C--:B------:R-:W-:Y:S01]  /*11930*/  FMUL R188, R188, R200.reuse ;  /* 0x000000c8bcbc7220 */ /* 0x080fe20000400000 */
[----:B------:R-:W-:Y:S01]  /*11940*/  F2FP.F16.F32.PACK_AB R185, RZ, R185 ;  /* 0x000000b9ffb9723e */ /* 0x000fe200000000ff */
[----:B------:R-:W-:Y:S01]  /*11950*/  FMUL R189, R189, R200 ;  /* 0x000000c8bdbd7220 */ /* 0x000fe20000400000 */
[----:B------:R-:W-:Y:S01]  /*11960*/  F2FP.F16.F32.PACK_AB R186, RZ, R186 ;  /* 0x000000baffba723e */ /* 0x000fe200000000ff */
[----:B------:R-:W-:Y:S01]  /*11970*/  @P4 STG.E.U16 desc[UR56][R4.64+0x12], R197 ;  /* 0x000012c504004986 */ /* 0x000fe2000c101538 */
[----:B------:R-:W-:Y:S01]  /*11980*/  ISETP.GT.AND P4, PT, R0, 0x8, P1 ;  /* 0x000000080000780c */ /* 0x000fe20000f84270 */
[-C--:B------:R-:W-:Y:S01]  /*11990*/  FMUL R190, R190, R200.reuse ;  /* 0x000000c8bebe7220 */ /* 0x080fe20000400000 */
[----:B------:R-:W-:Y:S01]  /*119a0*/  F2FP.F16.F32.PACK_AB R187, RZ, R187 ;  /* 0x000000bbffbb723e */ /* 0x000fe200000000ff */
[----:B------:R-:W-:Y:S01]  /*119b0*/  @P5 STG.E.U16 desc[UR56][R4.64+0x10], R196 ;  /* 0x000010c404005986 */ /* 0x000fe2000c101538 */
[----:B------:R-:W-:Y:S01]  /*119c0*/  ISETP.GT.AND P5, PT, R0, 0x8, P2 ;  /* 0x000000080000780c */ /* 0x000fe200017a4270 */
[----:B------:R-:W-:Y:S01]  /*119d0*/  FMUL R191, R191, R200 ;  /* 0x000000c8bfbf7220 */ /* 0x000fe20000400000 */
[----:B------:R-:W-:Y:S01]  /*119e0*/  F2FP.F16.F32.PACK_AB R188, RZ, R188 ;  /* 0x000000bcffbc723e */ /* 0x000fe200000000ff */
[-C--:B------:R-:W-:Y:S01]  /*119f0*/  FMUL R177, R177, R200.reuse ;  /* 0x000000c8b1b17220 */ /* 0x080fe20000400000 */
[----:B------:R-:W-:Y:S01]  /*11a00*/  F2FP.F16.F32.PACK_AB R189, RZ, R189 ;  /* 0x000000bdffbd723e */ /* 0x000fe200000000ff */
[----:B------:R-:W-:Y:S01]  /*11a10*/  FMUL R176, R176, R200 ;  /* 0x000000c8b0b07220 */ /* 0x000fe20000400000 */
[----:B------:R-:W-:Y:S01]  /*11a20*/  F2FP.F16.F32.PACK_AB R190, RZ, R190 ;  /* 0x000000beffbe723e */ /* 0x000fe200000000ff */
[-C--:B------:R-:W-:Y:S01]  /*11a30*/  FMUL R178, R178, R200.reuse ;  /* 0x000000c8b2b27220 */ /* 0x080fe20000400000 */
[----:B------:R-:W-:Y:S01]  /*11a40*/  F2FP.F16.F32.PACK_AB R191, RZ, R191 ;  /* 0x000000bfffbf723e */ /* 0x000fe200000000ff */
[----:B------:R-:W-:Y:S01]  /*11a50*/  @P4 STG.E.U16 desc[UR56][R6.64+0x12], R199 ;  /* 0x000012c706004986 */ /* 0x000fe2000c101538 */
[C---:B------:R-:W-:Y:S01]  /*11a60*/  ISETP.GT.AND P4, PT, R0.reuse, 0x80, P0 ;  /* 0x000000800000780c */ /* 0x040fe20000784270 */
[-C--:B------:R-:W-:Y:S01]  /*11a70*/  FMUL R179, R179, R200.reuse ;  /* 0x000000c8b3b37220 */ /* 0x080fe20000400000 */
[C---:B------:R-:W-:Y:S01]  /*11a80*/  ISETP.GT.AND P0, PT, R0.reuse, 0x88, P0 ;  /* 0x000000880000780c */ /* 0x040fe20000704270 */
[----:B------:R-:W-:Y:S01]  /*11a90*/  @P5 STG.E.U16 desc[UR56][R6.64+0x10], R198 ;  /* 0x000010c606005986 */ /* 0x000fe2000c101538 */
[----:B------:R-:W-:Y:S01]  /*11aa0*/  ISETP.GT.AND P5, PT, R0, 0x80, P3 ;  /* 0x000000800000780c */ /* 0x000fe20001fa4270 */
[-C--:B------:R-:W-:Y:S01]  /*11ab0*/  FMUL R180, R180, R200.reuse ;  /* 0x000000c8b4b47220 */ /* 0x080fe20000400000 */
[----:B------:R-:W-:Y:S01]  /*11ac0*/  ISETP.GT.AND P3, PT, R0, 0x88, P3 ;  /* 0x000000880000780c */ /* 0x000fe20001f64270 */
[-C--:B------:R-:W-:Y:S01]  /*11ad0*/  FMUL R181, R181, R200.reuse ;  /* 0x000000c8b5b57220 */ /* 0x080fe20000400000 */
[----:B------:R-:W-:Y:S01]  /*11ae0*/  F2FP.F16.F32.PACK_AB R177, RZ, R177 ;  /* 0x000000b1ffb1723e */ /* 0x000fe200000000ff */
[----:B------:R-:W-:Y:S01]  /*11af0*/  FMUL R182, R182, R200 ;  /* 0x000000c8b6b67220 */ /* 0x000fe20000400000 */
[----:B------:R-:W-:Y:S01]  /*11b00*/  F2FP.F16.F32.PACK_AB R176, RZ, R176 ;  /* 0x000000b0ffb0723e */ /* 0x000fe200000000ff */
[----:B------:R-:W-:Y:S01]  /*11b10*/  FMUL R183, R183, R200 ;  /* 0x000000c8b7b77220 */ /* 0x000fe20000400000 */
[----:B------:R-:W-:Y:S01]  /*11b20*/  F2FP.F16.F32.PACK_AB R178, RZ, R178 ;  /* 0x000000b2ffb2723e */ /* 0x000fe200000000ff */
[----:B------:R-:W-:Y:S01]  /*11b30*/  @P4 STG.E.U16 desc[UR56][R14.64], R184 ;  /* 0x000000b80e004986 */ /* 0x000fe2000c101538 */
[----:B------:R-:W-:Y:S01]  /*11b40*/  IADD3 R12, P4, R11, R14, RZ ;  /* 0x0000000e0b0c7210 */ /* 0x000fe20007f9e0ff */
[-C--:B------:R-:W-:Y:S01]  /*11b50*/  FMUL R168, R168, R200.reuse ;  /* 0x000000c8a8a87220 */ /* 0x080fe20000400000 */
[----:B------:R-:W-:Y:S01]  /*11b60*/  F2FP.F16.F32.PACK_AB R179, RZ, R179 ;  /* 0x000000b3ffb3723e */ /* 0x000fe200000000ff */
[----:B------:R-:W-:Y:S01]  /*11b70*/  @P5 STG.E.U16 desc[UR56][R14.64+0x2], R185 ;  /* 0x000002b90e005986 */ /* 0x000fe2000c101538 */
[C---:B------:R-:W-:Y:S01]  /*11b80*/  ISETP.GT.AND P5, PT, R0.reuse, 0x80, P2 ;  /* 0x000000800000780c */ /* 0x040fe200017a4270 */
[--C-:B------:R-:W-:Y:S01]  /*11b90*/  IMAD.X R13, R9, 0x1, R15.reuse, P4 ;  /* 0x00000001090d7824 */ /* 0x100fe200020e060f */
[C---:B------:R-:W-:Y:S01]  /*11ba0*/  ISETP.GT.AND P4, PT, R0.reuse, 0x80, P1 ;  /* 0x000000800000780c */ /* 0x040fe20000f84270 */
[-C--:B------:R-:W-:Y:S01]  /*11bb0*/  FMUL R169, R169, R200.reuse ;  /* 0x000000c8a9a97220 */ /* 0x080fe20000400000 */
[----:B------:R-:W-:Y:S01]  /*11bc0*/  ISETP.GT.AND P1, PT, R0, 0x88, P1 ;  /* 0x000000880000780c */ /* 0x000fe20000f24270 */
[-C--:B------:R-:W-:Y:S01]  /*11bd0*/  FMUL R170, R170, R200.reuse ;  /* 0x000000c8aaaa7220 */ /* 0x080fe20000400000 */
[----:B------:R-:W-:Y:S01]  /*11be0*/  @P0 STG.E.U16 desc[UR56][R12.64], R186 ;  /* 0x000000ba0c000986 */ /* 0x000fe2000c101538 */
[----:B------:R-:W-:Y:S01]  /*11bf0*/  ISETP.GT.AND P0, PT, R3, 0x11, PT ;  /* 0x000000110300780c */ /* 0x000fe20003f04270 */
[----:B------:R-:W-:Y:S01]  /*11c00*/  FMUL R171, R171, R200 ;  /* 0x000000c8abab7220 */ /* 0x000fe20000400000 */
[----:B------:R-:W-:Y:S01]  /*11c10*/  F2FP.F16.F32.PACK_AB R180, RZ, R180 ;  /* 0x000000b4ffb4723e */ /* 0x000fe200000000ff */
[----:B------:R-:W-:Y:S01]  /*11c20*/  @P3 STG.E.U16 desc[UR56][R12.64+0x2], R187 ;  /* 0x000002bb0c003986 */ /* 0x000fe2000c101538 */
[----:B------:R-:W-:Y:S01]  /*11c30*/  ISETP.GT.AND P3, PT, R0, 0x88, P2 ;  /* 0x000000880000780c */ /* 0x000fe20001764270 */
[-C--:B------:R-:W-:Y:S01]  /*11c40*/  FMUL R172, R172, R200.reuse ;  /* 0x000000c8acac7220 */ /* 0x080fe20000400000 */
[----:B------:R-:W-:Y:S01]  /*11c50*/  @P5 IMAD.MOV.U32 R20, RZ, RZ, R14 ;  /* 0x000000ffff145224 */ /* 0x000fe200078e000e */
[----:B------:R-:W-:Y:S01]  /*11c60*/  ISETP.GT.AND P2, PT, R3, 0x10, PT ;  /* 0x000000100300780c */ /* 0x000fe20003f44270 */
[----:B------:R-:W-:Y:S01]  /*11c70*/  @P5 IMAD.MOV.U32 R21, RZ, RZ, R15 ;  /* 0x000000ffff155224 */ /* 0x000fe200078e000f */
[----:B------:R-:W-:Y:S01]  /*11c80*/  F2FP.F16.F32.PACK_AB R181, RZ, R181 ;  /* 0x000000b5ffb5723e */ /* 0x000fe200000000ff */
[----:B------:R-:W-:Y:S01]  /*11c90*/  FMUL R173, R173, R200 ;  /* 0x000000c8adad7220 */ /* 0x000fe20000400000 */
[----:B------:R-:W-:Y:S01]  /*11ca0*/  F2FP.F16.F32.PACK_AB R182, RZ, R182 ;  /* 0x000000b6ffb6723e */ /* 0x000fe200000000ff */
[-C--:B------:R-:W-:Y:S01]  /*11cb0*/  FMUL R175, R175, R200.reuse ;  /* 0x000000c8afaf7220 */ /* 0x080fe20000400000 */
[----:B------:R-:W-:Y:S01]  /*11cc0*/  @P5 STG.E.U16 desc[UR56][R20.64+0x10], R188 ;  /* 0x000010bc14005986 */ /* 0x000fe2000c101538 */
[----:B------:R-:W-:Y:S01]  /*11cd0*/  ISETP.GT.AND P5, PT, R0, RZ, P0 ;  /* 0x000000ff0000720c */ /* 0x000fe200007a4270 */
[-C--:B------:R-:W-:Y:S01]  /*11ce0*/  FMUL R174, R174, R200.reuse ;  /* 0x000000c8aeae7220 */ /* 0x080fe20000400000 */
[----:B------:R-:W-:Y:S01]  /*11cf0*/  F2FP.F16.F32.PACK_AB R183, RZ, R183 ;  /* 0x000000b7ffb7723e */ /* 0x000fe200000000ff */
[----:B------:R-:W-:Y:S01]  /*11d00*/  @P4 STG.E.U16 desc[UR56][R14.64+0x12], R189 ;  /* 0x000012bd0e004986 */ /* 0x000fe2000c101538 */
[----:B------:R-:W-:Y:S01]  /*11d10*/  ISETP.GT.AND P4, PT, R0, RZ, P2 ;  /* 0x000000ff0000720c */ /* 0x000fe20001784270 */
[----:B------:R-:W-:Y:S01]  /*11d20*/  FMUL R160, R160, R200 ;  /* 0x000000c8a0a07220 */ /* 0x000fe20000400000 */
[----:B------:R-:W-:Y:S01]  /*11d30*/  F2FP.F16.F32.PACK_AB R168, RZ, R168 ;  /* 0x000000a8ffa8723e */ /* 0x000fe200000000ff */
[----:B------:R-:W-:Y:S01]  /*11d40*/  @P3 STG.E.U16 desc[UR56][R12.64+0x10], R190 ;  /* 0x000010be0c003986 */ /* 0x000fe2000c101538 */
[C---:B------:R-:W-:Y:S01]  /*11d50*/  ISETP.GT.AND P3, PT, R0.reuse, 0x8, P2 ;  /* 0x000000080000780c */ /* 0x040fe20001764270 */
[-C--:B------:R-:W-:Y:S01]  /*11d60*/  FMUL R161, R161, R200.reuse ;  /* 0x000000c8a1a17220 */ /* 0x080fe20000400000 */
[----:B------:R-:W-:Y:S01]  /*11d70*/  F2FP.F16.F32.PACK_AB R169, RZ, R169 ;  /* 0x000000a9ffa9723e */ /* 0x000fe200000000ff */
[----:B------:R0:W-:Y:S01]  /*11d80*/  @P1 STG.E.U16 desc[UR56][R12.64+0x12], R191 ;  /* 0x000012bf0c001986 */ /* 0x0001e2000c101538 */
[----:B------:R-:W-:Y:S01]  /*11d90*/  ISETP.GT.AND P1, PT, R3, 0x18, PT ;  /* 0x000000180300780c */ /* 0x000fe20003f24270 */
[----:B------:R-:W-:Y:S01]  /*11da0*/  FMUL R163, R163, R200 ;  /* 0x000000c8a3a37220 */ /* 0x000fe20000400000 */
[----:B------:R-:W-:Y:S01]  /*11db0*/  F2FP.F16.F32.PACK_AB R170, RZ, R170 ;  /* 0x000000aaffaa723e */ /* 0x000fe200000000ff */
[----:B------:R1:W-:Y:S01]  /*11dc0*/  @P5 STG.E.U16 desc[UR56][R4.64+0x22], R177 ;  /* 0x000022b104005986 */ /* 0x0003e2000c101538 */
[----:B------:R-:W-:Y:S01]  /*11dd0*/  ISETP.GT.AND P5, PT, R0, 0x8, P0 ;  /* 0x000000080000780c */ /* 0x000fe200007a4270 */
[-C--:B------:R-:W-:Y:S01]  /*11de0*/  FMUL R162, R162, R200.reuse ;  /* 0x000000c8a2a27220 */ /* 0x080fe20000400000 */
[----:B------:R-:W-:Y:S01]  /*11df0*/  F2FP.F16.F32.PACK_AB R171, RZ, R171 ;  /* 0x000000abffab723e */ /* 0x000fe200000000ff */
[----:B------:R1:W-:Y:S01]  /*11e00*/  @P4 STG.E.U16 desc[UR56][R4.64+0x20], R176 ;  /* 0x000020b004004986 */ /* 0x0003e2000c101538 */
[----:B------:R-:W-:Y:S01]  /*11e10*/  ISETP.GT.AND P4, PT, R0, RZ, P1 ;  /* 0x000000ff0000720c */ /* 0x000fe20000f84270 */
[----:B------:R-:W-:Y:S01]  /*11e20*/  FMUL R164, R164, R200 ;  /* 0x000000c8a4a47220 */ /* 0x000fe20000400000 */
[----:B------:R-:W-:Y:S01]  /*11e30*/  F2FP.F16.F32.PACK_AB R172, RZ, R172 ;  /* 0x000000acffac723e */ /* 0x000fe200000000ff */
[----:B------:R1:W-:Y:S01]  /*11e40*/  @P3 STG.E.U16 desc[UR56][R6.64+0x20], R178 ;  /* 0x000020b206003986 */ /* 0x0003e2000c101538 */
[----:B------:R-:W-:Y:S01]  /*11e50*/  ISETP.GT.AND P3, PT, R3, 0x19, PT ;  /* 0x000000190300780c */ /* 0x000fe20003f64270 */
[----:B0-----:R-:W-:Y:S01]  /*11e60*/  IMAD.WIDE.U32 R12, R206, 0xf0, R6 ;  /* 0x000000f0ce0c7825 */ /* 0x001fe200078e0006 */
[----:B------:R-:W-:-:S03]  /*11e70*/  F2FP.F16.F32.PACK_AB R173, RZ, R173 ;  /* 0x000000adffad723e */ /* 0x000fc600000000ff */
[----:B------:R-:W-:Y:S01]  /*11e80*/  FMUL R165, R165, R200 ;  /* 0x000000c8a5a57220 */ /* 0x000fe20000400000 */
[----:B------:R-:W-:Y:S01]  /*11e90*/  F2FP.F16.F32.PACK_AB R175, RZ, R175 ;  /* 0x000000afffaf723e */ /* 0x000fe200000000ff */
[----:B------:R1:W-:Y:S01]  /*11ea0*/  @P5 STG.E.U16 desc[UR56][R6.64+0x22], R179 ;  /* 0x000022b306005986 */ /* 0x0003e2000c101538 */
[C---:B------:R-:W-:Y:S01]  /*11eb0*/  ISETP.GT.AND P5, PT, R0.reuse, RZ, P3 ;  /* 0x000000ff0000720c */ /* 0x040fe20001fa4270 */
[----:B------:R-:W-:Y:S01]  /*11ec0*/  IMAD.IADD R13, R207, 0x1, R13 ;  /* 0x00000001cf0d7824 */ /* 0x000fe200078e020d */
[----:B------:R-:W-:Y:S01]  /*11ed0*/  F2FP.F16.F32.PACK_AB R174, RZ, R174 ;  /* 0x000000aeffae723e */ /* 0x000fe200000000ff */
[----:B------:R1:W-:Y:S01]  /*11ee0*/  @P4 STG.E.U16 desc[UR56][R4.64+0x30], R180 ;  /* 0x000030b404004986 */ /* 0x0003e2000c101538 */
[----:B------:R-:W-:Y:S01]  /*11ef0*/  ISETP.GT.AND P4, PT, R0, 0x8, P1 ;  /* 0x000000080000780c */ /* 0x000fe20000f84270 */
[----:B------:R-:W-:Y:S01]  /*11f00*/  FMUL R166, R166, R200 ;  /* 0x000000c8a6a67220 */ /* 0x000fe20000400000 */
[----:B------:R-:W-:Y:S01]  /*11f10*/  F2FP.F16.F32.PACK_AB R160, RZ, R160 ;  /* 0x000000a0ffa0723e */ /* 0x000fe200000000ff */
[-C--:B------:R-:W-:Y:S01]  /*11f20*/  FMUL R167, R167, R200.reuse ;  /* 0x000000c8a7a77220 */ /* 0x080fe20000400000 */
[----:B------:R-:W-:Y:S01]  /*11f30*/  F2FP.F16.F32.PACK_AB R161, RZ, R161 ;  /* 0x000000a1ffa1723e */ /* 0x000fe200000000ff */
[-C--:B------:R-:W-:Y:S01]  /*11f40*/  FMUL R152, R152, R200.reuse ;  /* 0x000000c898987220 */ /* 0x080fe20000400000 */
[----:B------:R-:W-:Y:S01]  /*11f50*/  F2FP.F16.F32.PACK_AB R163, RZ, R163 ;  /* 0x000000a3ffa3723e */ /* 0x000fe200000000ff */
[----:B------:R-:W-:Y:S01]  /*11f60*/  FMUL R153, R153, R200 ;  /* 0x000000c899997220 */ /* 0x000fe20000400000 */
[----:B------:R-:W-:Y:S01]  /*11f70*/  F2FP.F16.F32.PACK_AB R162, RZ, R162 ;  /* 0x000000a2ffa2723e */ /* 0x000fe200000000ff */
[----:B------:R1:W-:Y:S01]  /*11f80*/  @P5 STG.E.U16 desc[UR56][R4.64+0x32], R181 ;  /* 0x000032b504005986 */ /* 0x0003e2000c101538 */
[----:B------:R-:W-:Y:S01]  /*11f90*/  ISETP.GT.AND P5, PT, R0, 0x8, P3 ;  /* 0x000000080000780c */ /* 0x000fe20001fa4270 */
[----:B------:R-:W-:Y:S01]  /*11fa0*/  FMUL R154, R154, R200 ;  /* 0x000000c89a9a7220 */ /* 0x000fe20000400000 */
[----:B------:R-:W-:Y:S01]  /*11fb0*/  F2FP.F16.F32.PACK_AB R164, RZ, R164 ;  /* 0x000000a4ffa4723e */ /* 0x000fe200000000ff */
[----:B------:R1:W-:Y:S01]  /*11fc0*/  @P4 STG.E.U16 desc[UR56][R6.64+0x30], R182 ;  /* 0x000030b606004986 */ /* 0x0003e2000c101538 */
[C---:B------:R-:W-:Y:S01]  /*11fd0*/  ISETP.GT.AND P4, PT, R0.reuse, 0x80, P2 ;  /* 0x000000800000780c */ /* 0x040fe20001784270 */
        /* <DEDUP_REMOVED lines=8> */
[----:B------:R1:W-:Y:S01]  /*12060*/  @P5 STG.E.U16 desc[UR56][R6.64+0x32], R183 ;  /* 0x000032b706005986 */ /* 0x0003e2000c101538 */
[----:B------:R-:W-:Y:S01]  /*12070*/  IADD3 R8, P5, R11, R12, RZ ;  /* 0x0000000c0b087210 */ /* 0x000fe20007fbe0ff */
[----:B------:R-:W-:Y:S01]  /*12080*/  FMUL R159, R159, R200 ;  /* 0x000000c89f9f7220 */ /* 0x000fe20000400000 */
[----:B------:R-:W-:Y:S01]  /*12090*/  F2FP.F16.F32.PACK_AB R152, RZ, R152 ;  /* 0x00000098ff98723e */ /* 0x000fe200000000ff */
[----:B------:R1:W-:Y:S01]  /*120a0*/  @P4 STG.E.U16 desc[UR56][R12.64+0x20], R168 ;  /* 0x000020a80c004986 */ /* 0x0003e2000c101538 */
[C---:B------:R-:W-:Y:S01]  /*120b0*/  ISETP.GT.AND P4, PT, R0.reuse, 0x80, P0 ;  /* 0x000000800000780c */ /* 0x040fe20000784270 */
[----:B------:R-:W-:Y:S01]  /*120c0*/  IMAD.X R9, R9, 0x1, R13, P5 ;  /* 0x0000000109097824 */ /* 0x000fe200028e060d */
[----:B------:R-:W-:Y:S01]  /*120d0*/  ISETP.GT.AND P0, PT, R0, 0x88, P0 ;  /* 0x000000880000780c */ /* 0x000fe20000704270 */
[-C--:B------:R-:W-:Y:S01]  /*120e0*/  FMUL R144, R144, R200.reuse ;  /* 0x000000c890907220 */ /* 0x080fe20000400000 */
[----:B------:R-:W-:Y:S01]  /*120f0*/  F2FP.F16.F32.PACK_AB R153, RZ, R153 ;  /* 0x00000099ff99723e */ /* 0x000fe200000000ff */
        /* <DEDUP_REMOVED lines=9> */
[C---:B------:R-:W-:Y:S01]  /*12190*/  ISETP.GT.AND P4, PT, R0.reuse, 0x80, P1 ;  /* 0x000000800000780c */ /* 0x040fe20000f84270 */
[-C--:B------:R-:W-:Y:S01]  /*121a0*/  FMUL R149, R149, R200.reuse ;  /* 0x000000c895957220 */ /* 0x080fe20000400000 */
[C---:B------:R-:W-:Y:S01]  /*121b0*/  ISETP.GT.AND P1, PT, R0.reuse, 0x88, P1 ;  /* 0x000000880000780c */ /* 0x040fe20000f24270 */
[----:B------:R1:W-:Y:S01]  /*121c0*/  @P2 STG.E.U16 desc[UR56][R8.64+0x20], R170 ;  /* 0x000020aa08002986 */ /* 0x0003e2000c101538 */
[----:B------:R-:W-:Y:S01]  /*121d0*/  ISETP.GT.AND P2, PT, R0, 0x80, P3 ;  /* 0x000000800000780c */ /* 0x000fe20001f44270 */
[----:B------:R-:W-:Y:S01]  /*121e0*/  FMUL R150, R150, R200 ;  /* 0x000000c896967220 */ /* 0x000fe20000400000 */
[----:B------:R-:W-:Y:S01]  /*121f0*/  ISETP.GT.AND P3, PT, R0, 0x88, P3 ;  /* 0x000000880000780c */ /* 0x000fe20001f64270 */
[----:B------:R1:W-:Y:S01]  /*12200*/  @P0 STG.E.U16 desc[UR56][R8.64+0x22], R171 ;  /* 0x000022ab08000986 */ /* 0x0003e2000c101538 */
[----:B------:R-:W-:Y:S01]  /*12210*/  F2FP.F16.F32.PACK_AB R158, RZ, R158 ;  /* 0x0000009eff9e723e */ /* 0x000fe200000000ff */
[-C--:B------:R-:W-:Y:S01]  /*12220*/  FMUL R151, R151, R200.reuse ;  /* 0x000000c897977220 */ /* 0x080fe20000400000 */
[----:B------:R-:W-:Y:S01]  /*12230*/  F2FP.F16.F32.PACK_AB R159, RZ, R159 ;  /* 0x0000009fff9f723e */ /* 0x000fe200000000ff */
[----:B------:R-:W-:Y:S01]  /*12240*/  FMUL R136, R136, R200 ;  /* 0x000000c888887220 */ /* 0x000fe20000400000 */
[----:B------:R-:W-:Y:S01]  /*12250*/  F2FP.F16.F32.PACK_AB R144, RZ, R144 ;  /* 0x00000090ff90723e */ /* 0x000fe200000000ff */
[----:B------:R1:W-:Y:S01]  /*12260*/  @P4 STG.E.U16 desc[UR56][R12.64+0x30], R172 ;  /* 0x000030ac0c004986 */ /* 0x0003e2000c101538 */
[----:B------:R-:W-:Y:S01]  /*12270*/  F2FP.F16.F32.PACK_AB R145, RZ, R145 ;  /* 0x00000091ff91723e */ /* 0x000fe200000000ff */
[-C--:B------:R-:W-:Y:S01]  /*12280*/  FMUL R137, R137, R200.reuse ;  /* 0x000000c889897220 */ /* 0x080fe20000400000 */
[----:B------:R-:W-:Y:S01]  /*12290*/  F2FP.F16.F32.PACK_AB R147, RZ, R147 ;  /* 0x00000093ff93723e */ /* 0x000fe200000000ff */
[----:B------:R1:W-:Y:S01]  /*122a0*/  @P2 STG.E.U16 desc[UR56][R12.64+0x32], R173 ;  /* 0x000032ad0c002986 */ /* 0x0003e2000c101538 */
[C---:B------:R-:W-:Y:S01]  /*122b0*/  ISETP.GT.AND P2, PT, R3.reuse, 0x21, PT ;  /* 0x000000210300780c */ /* 0x040fe20003f44270 */
[----:B------:R-:W-:Y:S01]  /*122c0*/  FMUL R138, R138, R200 ;  /* 0x000000c88a8a7220 */ /* 0x000fe20000400000 */
[----:B------:R-:W-:Y:S01]  /*122d0*/  F2FP.F16.F32.PACK_AB R146, RZ, R146 ;  /* 0x00000092ff92723e */ /* 0x000fe200000000ff */
[----:B------:R1:W-:Y:S01]  /*122e0*/  @P3 STG.E.U16 desc[UR56][R8.64+0x32], R175 ;  /* 0x000032af08003986 */ /* 0x0003e2000c101538 */
[----:B------:R-:W-:Y:S01]  /*122f0*/  ISETP.GT.AND P3, PT, R3, 0x20, PT ;  /* 0x000000200300780c */ /* 0x000fe20003f64270 */
[-C--:B------:R-:W-:Y:S01]  /*12300*/  FMUL R139, R139, R200.reuse ;  /* 0x000000c88b8b7220 */ /* 0x080fe20000400000 */
[C---:B------:R-:W-:Y:S01]  /*12310*/  ISETP.GT.AND P4, PT, R0.reuse, RZ, P2 ;  /* 0x000000ff0000720c */ /* 0x040fe20001784270 */
[----:B------:R1:W-:Y:S01]  /*12320*/  @P1 STG.E.U16 desc[UR56][R8.64+0x30], R174 ;  /* 0x000030ae08001986 */ /* 0x0003e2000c101538 */
[C---:B------:R-:W-:Y:S01]  /*12330*/  ISETP.GT.AND P0, PT, R0.reuse, RZ, P3 ;  /* 0x000000ff0000720c */ /* 0x040fe20001f04270 */
[-C--:B------:R-:W-:Y:S01]  /*12340*/  FMUL R141, R141, R200.reuse ;  /* 0x000000c88d8d7220 */ /* 0x080fe20000400000 */
[----:B------:R-:W-:Y:S01]  /*12350*/  ISETP.GT.AND P1, PT, R0, 0x8, P2 ;  /* 0x000000080000780c */ /* 0x000fe20001724270 */
[-C--:B------:R-:W-:Y:S01]  /*12360*/  FMUL R140, R140, R200.reuse ;  /* 0x000000c88c8c7220 */ /* 0x080fe20000400000 */
[----:B------:R-:W-:Y:S01]  /*12370*/  ISETP.GT.AND P5, PT, R0, 0x8, P3 ;  /* 0x000000080000780c */ /* 0x000fe20001fa4270 */
[----:B------:R-:W-:Y:S01]  /*12380*/  FMUL R142, R142, R200 ;  /* 0x000000c88e8e7220 */ /* 0x000fe20000400000 */
[----:B------:R-:W-:Y:S01]  /*12390*/  F2FP.F16.F32.PACK_AB R148, RZ, R148 ;  /* 0x00000094ff94723e */ /* 0x000fe200000000ff */
[-C--:B------:R-:W-:Y:S01]  /*123a0*/  FMUL R143, R143, R200.reuse ;  /* 0x000000c88f8f7220 */ /* 0x080fe20000400000 */
[----:B------:R-:W-:Y:S01]  /*123b0*/  F2FP.F16.F32.PACK_AB R149, RZ, R149 ;  /* 0x00000095ff95723e */ /* 0x000fe200000000ff */
[----:B------:R-:W-:Y:S01]  /*123c0*/  FMUL R128, R128, R200 ;  /* 0x000000c880807220 */ /* 0x000fe20000400000 */
[----:B------:R-:W-:Y:S01]  /*123d0*/  F2FP.F16.F32.PACK_AB R150, RZ, R150 ;  /* 0x00000096ff96723e */ /* 0x000fe200000000ff */
[----:B------:R1:W-:Y:S01]  /*123e0*/  @P4 STG.E.U16 desc[UR56][R4.64+0x42], R161 ;  /* 0x000042a104004986 */ /* 0x0003e2000c101538 */
[----:B------:R-:W-:Y:S01]  /*123f0*/  F2FP.F16.F32.PACK_AB R151, RZ, R151 ;  /* 0x00000097ff97723e */ /* 0x000fe200000000ff */
[----:B------:R-:W-:Y:S01]  /*12400*/  FMUL R129, R129, R200 ;  /* 0x000000c881817220 */ /* 0x000fe20000400000 */
[----:B------:R-:W-:Y:S01]  /*12410*/  F2FP.F16.F32.PACK_AB R136, RZ, R136 ;  /* 0x00000088ff88723e */ /* 0x000fe200000000ff */
[----:B------:R1:W-:Y:S01]  /*12420*/  @P0 STG.E.U16 desc[UR56][R4.64+0x40], R160 ;  /* 0x000040a004000986 */ /* 0x0003e2000c101538 */
[----:B------:R-:W-:Y:S01]  /*12430*/  ISETP.GT.AND P0, PT, R3, 0x28, PT ;  /* 0x000000280300780c */ /* 0x000fe20003f04270 */
[-C--:B------:R-:W-:Y:S01]  /*12440*/  FMUL R131, R131, R200.reuse ;  /* 0x000000c883837220 */ /* 0x080fe20000400000 */
[----:B------:R-:W-:Y:S01]  /*12450*/  F2FP.F16.F32.PACK_AB R137, RZ, R137 ;  /* 0x00000089ff89723e */ /* 0x000fe200000000ff */
[----:B------:R1:W-:Y:S01]  /*12460*/  @P1 STG.E.U16 desc[UR56][R6.64+0x42], R163 ;  /* 0x000042a306001986 */ /* 0x0003e2000c101538 */
[----:B------:R-:W-:Y:S01]  /*12470*/  ISETP.GT.AND P1, PT, R3, 0x29, PT ;  /* 0x000000290300780c */ /* 0x000fe20003f24270 */
[----:B------:R-:W-:Y:S01]  /*12480*/  FMUL R130, R130, R200 ;  /* 0x000000c882827220 */ /* 0x000fe20000400000 */
[----:B------:R-:W-:Y:S01]  /*12490*/  F2FP.F16.F32.PACK_AB R138, RZ, R138 ;  /* 0x0000008aff8a723e */ /* 0x000fe200000000ff */
[----:B------:R1:W-:Y:S01]  /*124a0*/  @P5 STG.E.U16 desc[UR56][R6.64+0x40], R162 ;  /* 0x000040a206005986 */ /* 0x0003e2000c101538 */
[----:B------:R-:W-:Y:S01]  /*124b0*/  ISETP.GT.AND P5, PT, R0, RZ, P0 ;  /* 0x000000ff0000720c */ /* 0x000fe200007a4270 */
[-C--:B------:R-:W-:Y:S01]  /*124c0*/  FMUL R132, R132, R200.reuse ;  /* 0x000000c884847220 */ /* 0x080fe20000400000 */
[----:B------:R-:W-:Y:S01]  /*124d0*/  ISETP.GT.AND P4, PT, R0, RZ, P1 ;  /* 0x000000ff0000720c */ /* 0x000fe20000f84270 */
[-C--:B------:R-:W-:Y:S01]  /*124e0*/  FMUL R133, R133, R200.reuse ;  /* 0x000000c885857220 */ /* 0x080fe20000400000 */
[----:B------:R-:W-:Y:S01]  /*124f0*/  F2FP.F16.F32.PACK_AB R139, RZ, R139 ;  /* 0x0000008bff8b723e */ /* 0x000fe200000000ff */
[-C--:B------:R-:W-:Y:S01]  /*12500*/  FMUL R134, R134, R200.reuse ;  /* 0x000000c886867220 */ /* 0x080fe20000400000 */
[----:B------:R-:W-:Y:S01]  /*12510*/  F2FP.F16.F32.PACK_AB R141, RZ, R141 ;  /* 0x0000008dff8d723e */ /* 0x000fe200000000ff */
[----:B------:R-:W-:Y:S01]  /*12520*/  FMUL R135, R135, R200 ;  /* 0x000000c887877220 */ /* 0x000fe20000400000 */
[----:B------:R-:W-:Y:S01]  /*12530*/  F2FP.F16.F32.PACK_AB R140, RZ, R140 ;  /* 0x0000008cff8c723e */ /* 0x000fe200000000ff */
[----:B------:R-:W-:Y:S01]  /*12540*/  FMUL R120, R120, R200 ;  /* 0x000000c878787220 */ /* 0x000fe20000400000 */
[----:B------:R-:W-:Y:S01]  /*12550*/  F2FP.F16.F32.PACK_AB R142, RZ, R142 ;  /* 0x0000008eff8e723e */ /* 0x000fe200000000ff */
[-C--:B------:R-:W-:Y:S01]  /*12560*/  FMUL R121, R121, R200.reuse ;  /* 0x000000c879797220 */ /* 0x080fe20000400000 */
[----:B------:R-:W-:Y:S01]  /*12570*/  F2FP.F16.F32.PACK_AB R143, RZ, R143 ;  /* 0x0000008fff8f723e */ /* 0x000fe200000000ff */
[----:B------:R1:W-:Y:S01]  /*12580*/  @P5 STG.E.U16 desc[UR56][R4.64+0x50], R164 ;  /* 0x000050a404005986 */ /* 0x0003e2000c101538 */
[----:B------:R-:W-:Y:S01]  /*12590*/  ISETP.GT.AND P5, PT, R0, 0x8, P0 ;  /* 0x000000080000780c */ /* 0x000fe200007a4270 */
[----:B------:R-:W-:Y:S01]  /*125a0*/  FMUL R122, R122, R200 ;  /* 0x000000c87a7a7220 */ /* 0x000fe20000400000 */
[----:B------:R-:W-:Y:S01]  /*125b0*/  F2FP.F16.F32.PACK_AB R128, RZ, R128 ;  /* 0x00000080ff80723e */ /* 0x000fe200000000ff */
[----:B------:R1:W-:Y:S01]  /*125c0*/  @P4 STG.E.U16 desc[UR56][R4.64+0x52], R165 ;  /* 0x000052a504004986 */ /* 0x0003e2000c101538 */
[----:B------:R-:W-:Y:S01]  /*125d0*/  ISETP.GT.AND P4, PT, R0, 0x8, P1 ;  /* 0x000000080000780c */ /* 0x000fe20000f84270 */
        /* <DEDUP_REMOVED lines=34> */
[----:B------:R1:W-:Y:S01]  /*12800*/  @P2 STG.E.U16 desc[UR56][R8.64+0x42], R155 ;  /* 0x0000429b08002986 */ /* 0x0003e2000c101538 */
[----:B------:R-:W-:Y:S01]  /*12810*/  ISETP.GT.AND P2, PT, R3, 0x31, PT ;  /* 0x000000310300780c */ /* 0x000fe20003f44270 */
[----:B------:R-:W-:Y:S01]  /*12820*/  FMUL R119, R119, R200 ;  /* 0x000000c877777220 */ /* 0x000fe20000400000 */
[----:B------:R-:W-:Y:S01]  /*12830*/  F2FP.F16.F32.PACK_AB R122, RZ, R122 ;  /* 0x0000007aff7a723e */ /* 0x000fe200000000ff */
[-C--:B------:R-:W-:Y:S01]  /*12840*/  FMUL R104, R104, R200.reuse ;  /* 0x000000c868687220 */ /* 0x080fe20000400000 */
[----:B------:R-:W-:Y:S01]  /*12850*/  F2FP.F16.F32.PACK_AB R123, RZ, R123 ;  /* 0x0000007bff7b723e */ /* 0x000fe200000000ff */
[----:B------:R1:W-:Y:S01]  /*12860*/  @P4 STG.E.U16 desc[UR56][R12.64+0x50], R156 ;  /* 0x0000509c0c004986 */ /* 0x0003e2000c101538 */
[----:B------:R-:W-:Y:S01]  /*12870*/  ISETP.GT.AND P4, PT, R0, RZ, P2 ;  /* 0x000000ff0000720c */ /* 0x000fe20001784270 */
[-C--:B------:R-:W-:Y:S01]  /*12880*/  FMUL R105, R105, R200.reuse ;  /* 0x000000c869697220 */ /* 0x080fe20000400000 */
[----:B------:R-:W-:Y:S01]  /*12890*/  F2FP.F16.F32.PACK_AB R125, RZ, R125 ;  /* 0x0000007dff7d723e */ /* 0x000fe200000000ff */
[----:B------:R1:W-:Y:S01]  /*128a0*/  @P3 STG.E.U16 desc[UR56][R12.64+0x52], R157 ;  /* 0x0000529d0c003986 */ /* 0x0003e2000c101538 */
[----:B------:R-:W-:Y:S01]  /*128b0*/  ISETP.GT.AND P3, PT, R3, 0x30, PT ;  /* 0x000000300300780c */ /* 0x000fe20003f64270 */
[----:B------:R-:W-:Y:S01]  /*128c0*/  FMUL R106, R106, R200 ;  /* 0x000000c86a6a7220 */ /* 0x000fe20000400000 */
[----:B------:R-:W-:Y:S01]  /*128d0*/  F2FP.F16.F32.PACK_AB R124, RZ, R124 ;  /* 0x0000007cff7c723e */ /* 0x000fe200000000ff */
[----:B------:R1:W-:Y:S01]  /*128e0*/  @P0 STG.E.U16 desc[UR56][R8.64+0x50], R158 ;  /* 0x0000509e08000986 */ /* 0x0003e2000c101538 */
[C---:B------:R-:W-:Y:S01]  /*128f0*/  ISETP.GT.AND P0, PT, R0.reuse, RZ, P3 ;  /* 0x000000ff0000720c */ /* 0x040fe20001f04270 */
[-C--:B------:R-:W-:Y:S01]  /*12900*/  FMUL R107, R107, R200.reuse ;  /* 0x000000c86b6b7220 */ /* 0x080fe20000400000 */
[C---:B------:R-:W-:Y:S01]  /*12910*/  ISETP.GT.AND P5, PT, R0.reuse, 0x8, P3 ;  /* 0x000000080000780c */ /* 0x040fe20001fa4270 */
[----:B------:R1:W-:Y:S01]  /*12920*/  @P1 STG.E.U16 desc[UR56][R8.64+0x52], R159 ;  /* 0x0000529f08001986 */ /* 0x0003e2000c101538 */
[----:B------:R-:W-:Y:S01]  /*12930*/  ISETP.GT.AND P1, PT, R0, 0x8, P2 ;  /* 0x000000080000780c */ /* 0x000fe20001724270 */
[----:B------:R-:W-:Y:S01]  /*12940*/  FMUL R109, R109, R200 ;  /* 0x000000c86d6d7220 */ /* 0x000fe20000400000 */
[----:B------:R-:W-:Y:S01]  /*12950*/  F2FP.F16.F32.PACK_AB R126, RZ, R126 ;  /* 0x0000007eff7e723e */ /* 0x000fe200000000ff */
[----:B------:R1:W-:Y:S01]  /*12960*/  @P4 STG.E.U16 desc[UR56][R4.64+0x62], R145 ;  /* 0x0000629104004986 */ /* 0x0003e2000c101538 */
[----:B------:R-:W-:Y:S01]  /*12970*/  F2FP.F16.F32.PACK_AB R127, RZ, R127 ;  /* 0x0000007fff7f723e */ /* 0x000fe200000000ff */
[----:B------:R-:W-:Y:S01]  /*12980*/  FMUL R108, R108, R200 ;  /* 0x000000c86c6c7220 */ /* 0x000fe20000400000 */
[----:B------:R-:W-:Y:S01]  /*12990*/  F2FP.F16.F32.PACK_AB R112, RZ, R112 ;  /* 0x00000070ff70723e */ /* 0x000fe200000000ff */
[-C--:B------:R-:W-:Y:S01]  /*129a0*/  FMUL R110, R110, R200.reuse ;  /* 0x000000c86e6e7220 */ /* 0x080fe20000400000 */
        /* <DEDUP_REMOVED lines=12> */
[----:B------:R-:W-:Y:S01]  /*12a70*/  ISETP.GT.AND P4, PT, R0, RZ, P1 ;  /* 0x000000ff0000720c */ /* 0x000fe20000f84270 */
        /* <DEDUP_REMOVED lines=54> */
[----:B------:R-:W-:Y:S01]  /*12de0*/  FMUL R85, R85, R200 ;  /* 0x000000c855557220 */ /* 0x000fe20000400000 */
        /* <DEDUP_REMOVED lines=19> */
[-C--:B------:R-:W-:Y:S01]  /*12f20*/  FMUL R74, R74, R200.reuse ;  /* 0x000000c84a4a7220 */ /* 0x080fe20000400000 */
        /* <DEDUP_REMOVED lines=9> */
[-C--:B------:R-:W-:Y:S01]  /*12fc0*/  FMUL R76, R76, R200.reuse ;  /* 0x000000c84c4c7220 */ /* 0x080fe20000400000 */
[----:B------:R-:W-:Y:S01]  /*12fd0*/  F2FP.F16.F32.PACK_AB R93, RZ, R93 ;  /* 0x0000005dff5d723e */ /* 0x000fe200000000ff */
[----:B------:R1:W-:Y:S01]  /*12fe0*/  @P5 STG.E.U16 desc[UR56][R6.64+0x80], R130 ;  /* 0x0000808206005986 */ /* 0x0003e2000c101538 */
[----:B------:R-:W-:Y:S01]  /*12ff0*/  ISETP.GT.AND P5, PT, R0, RZ, P0 ;  /* 0x000000ff0000720c */ /* 0x000fe200007a4270 */
[-C--:B------:R-:W-:Y:S01]  /*13000*/  FMUL R78, R78, R200.reuse ;  /* 0x000000c84e4e7220 */ /* 0x080fe20000400000 */
[----:B------:R-:W-:Y:S01]  /*13010*/  ISETP.GT.AND P4, PT, R0, RZ, P1 ;  /* 0x000000ff0000720c */ /* 0x000fe20000f84270 */
[----:B------:R-:W-:Y:S01]  /*13020*/  FMUL R79, R79, R200 ;  /* 0x000000c84f4f7220 */ /* 0x000fe20000400000 */
[----:B------:R-:W-:Y:S01]  /*13030*/  F2FP.F16.F32.PACK_AB R92, RZ, R92 ;  /* 0x0000005cff5c723e */ /* 0x000fe200000000ff */
        /* <DEDUP_REMOVED lines=8> */
[----:B------:R1:W-:Y:S01]  /*130c0*/  @P5 STG.E.U16 desc[UR56][R4.64+0x90], R132 ;  /* 0x0000908404005986 */ /* 0x0003e2000c101538 */
[----:B------:R-:W-:Y:S01]  /*130d0*/  ISETP.GT.AND P5, PT, R0, 0x8, P0 ;  /* 0x000000080000780c */ /* 0x000fe200007a4270 */
[-C--:B------:R-:W-:Y:S01]  /*130e0*/  FMUL R68, R68, R200.reuse ;  /* 0x000000c844447220 */ /* 0x080fe20000400000 */
[----:B------:R-:W-:Y:S01]  /*130f0*/  F2FP.F16.F32.PACK_AB R83, RZ, R83 ;  /* 0x00000053ff53723e */ /* 0x000fe200000000ff */
[----:B------:R1:W-:Y:S01]  /*13100*/  @P4 STG.E.U16 desc[UR56][R4.64+0x92], R133 ;  /* 0x0000928504004986 */ /* 0x0003e2000c101538 */
[----:B------:R-:W-:Y:S01]  /*13110*/  ISETP.GT.AND P4, PT, R0, 0x8, P1 ;  /* 0x000000080000780c */ /* 0x000fe20000f84270 */
        /* <DEDUP_REMOVED lines=33> */
[C---:B------:R-:W-:Y:S01]  /*13330*/  ISETP.GT.AND P1, PT, R0.reuse, 0x88, P1 ;  /* 0x000000880000780c */ /* 0x040fe20000f24270 */
[----:B------:R1:W-:Y:S01]  /*13340*/  @P2 STG.E.U16 desc[UR56][R8.64+0x82], R123 ;  /* 0x0000827b08002986 */ /* 0x0003e2000c101538 */
[----:B------:R-:W-:Y:S01]  /*13350*/  ISETP.GT.AND P2, PT, R3, 0x51, PT ;  /* 0x000000510300780c */ /* 0x000fe20003f44270 */
[-C--:B------:R-:W-:Y:S01]  /*13360*/  FMUL R49, R49, R200.reuse ;  /* 0x000000c831317220 */ /* 0x080fe20000400000 */
[----:B------:R-:W-:Y:S01]  /*13370*/  F2FP.F16.F32.PACK_AB R77, RZ, R77 ;  /* 0x0000004dff4d723e */ /* 0x000fe200000000ff */
[----:B------:R-:W-:Y:S01]  /*13380*/  FMUL R51, R51, R200 ;  /* 0x000000c833337220 */ /* 0x000fe20000400000 */
[----:B------:R-:W-:Y:S01]  /*13390*/  F2FP.F16.F32.PACK_AB R76, RZ, R76 ;  /* 0x0000004cff4c723e */ /* 0x000fe200000000ff */
[----:B------:R1:W-:Y:S01]  /*133a0*/  @P4 STG.E.U16 desc[UR56][R12.64+0x90], R124 ;  /* 0x0000907c0c004986 */ /* 0x0003e2000c101538 */
[----:B------:R-:W-:Y:S01]  /*133b0*/  ISETP.GT.AND P4, PT, R0, RZ, P2 ;  /* 0x000000ff0000720c */ /* 0x000fe20001784270 */
[----:B------:R-:W-:Y:S01]  /*133c0*/  FMUL R50, R50, R200 ;  /* 0x000000c832327220 */ /* 0x000fe20000400000 */
[----:B------:R-:W-:Y:S01]  /*133d0*/  F2FP.F16.F32.PACK_AB R78, RZ, R78 ;  /* 0x0000004eff4e723e */ /* 0x000fe200000000ff */
[----:B------:R1:W-:Y:S01]  /*133e0*/  @P3 STG.E.U16 desc[UR56][R12.64+0x92], R125 ;  /* 0x0000927d0c003986 */ /* 0x0003e2000c101538 */
[----:B------:R-:W-:Y:S01]  /*133f0*/  ISETP.GT.AND P3, PT, R3, 0x50, PT ;  /* 0x000000500300780c */ /* 0x000fe20003f64270 */
[-C--:B------:R-:W-:Y:S01]  /*13400*/  FMUL R52, R52, R200.reuse ;  /* 0x000000c834347220 */ /* 0x080fe20000400000 */
        /* <DEDUP_REMOVED lines=54> */
[C---:B------:R-:W-:Y:S01]  /*13770*/  ISETP.GT.AND P3, PT, R0.reuse, 0x88, P3 ;  /* 0x000000880000780c */ /* 0x040fe20001f64270 */
[----:B------:R1:W-:Y:S01]  /*13780*/  @P4 STG.E.U16 desc[UR56][R6.64+0xb2], R119 ;  /* 0x0000b27706004986 */ /* 0x0003e2000c101538 */
[C---:B------:R-:W-:Y:S01]  /*13790*/  ISETP.GT.AND P4, PT, R0.reuse, 0x80, P2 ;  /* 0x000000800000780c */ /* 0x040fe20001784270 */
        /* <DEDUP_REMOVED lines=20> */
[----:B------:R1:W-:Y:S01]  /*138e0*/  @P2 STG.E.U16 desc[UR56][R8.64+0xa2], R107 ;  /* 0x0000a26b08002986 */ /* 0x0003e2000c101538 */
[----:B------:R-:W-:Y:S01]  /*138f0*/  ISETP.GT.AND P2, PT, R3, 0x61, PT ;  /* 0x000000610300780c */ /* 0x000fe20003f44270 */
[-C--:B------:R-:W-:Y:S01]  /*13900*/  FMUL R30, R30, R200.reuse ;  /* 0x000000c81e1e7220 */ /* 0x080fe20000400000 */
[----:B------:R-:W-:Y:S01]  /*13910*/  F2FP.F16.F32.PACK_AB R53, RZ, R53 ;  /* 0x00000035ff35723e */ /* 0x000fe200000000ff */
[----:B------:R-:W-:Y:S01]  /*13920*/  FMUL R31, R31, R200 ;  /* 0x000000c81f1f7220 */ /* 0x000fe20000400000 */
[----:B------:R-:W-:Y:S01]  /*13930*/  F2FP.F16.F32.PACK_AB R54, RZ, R54 ;  /* 0x00000036ff36723e */ /* 0x000fe200000000ff */
[----:B------:R1:W-:Y:S01]  /*13940*/  @P4 STG.E.U16 desc[UR56][R12.64+0xb0], R108 ;  /* 0x0000b06c0c004986 */ /* 0x0003e2000c101538 */
[----:B------:R-:W-:-:S02]  /*13950*/  ISETP.GT.AND P4, PT, R0, RZ, P2 ;  /* 0x000000ff0000720c */ /* 0x000fc40001784270 */
[----:B------:R-:W-:Y:S01]  /*13960*/  F2FP.F16.F32.PACK_AB R55, RZ, R55 ;  /* 0x00000037ff37723e */ /* 0x000fe200000000ff */
[----:B------:R1:W-:Y:S01]  /*13970*/  @P3 STG.E.U16 desc[UR56][R12.64+0xb2], R109 ;  /* 0x0000b26d0c003986 */ /* 0x0003e2000c101538 */
[----:B------:R-:W-:Y:S02]  /*13980*/  ISETP.GT.AND P3, PT, R3, 0x60, PT ;  /* 0x000000600300780c */ /* 0x000fe40003f64270 */
[----:B------:R-:W-:Y:S01]  /*13990*/  F2FP.F16.F32.PACK_AB R40, RZ, R40 ;  /* 0x00000028ff28723e */ /* 0x000fe200000000ff */
[----:B------:R1:W-:Y:S01]  /*139a0*/  @P0 STG.E.U16 desc[UR56][R8.64+0xb0], R110 ;  /* 0x0000b06e08000986 */ /* 0x0003e2000c101538 */
[C---:B------:R-:W-:Y:S02]  /*139b0*/  ISETP.GT.AND P0, PT, R0.reuse, RZ, P3 ;  /* 0x000000ff0000720c */ /* 0x040fe40001f04270 */
[C---:B------:R-:W-:Y:S01]  /*139c0*/  ISETP.GT.AND P5, PT, R0.reuse, 0x8, P3 ;  /* 0x000000080000780c */ /* 0x040fe20001fa4270 */
[----:B------:R1:W-:Y:S01]  /*139d0*/  @P1 STG.E.U16 desc[UR56][R8.64+0xb2], R111 ;  /* 0x0000b26f08001986 */ /* 0x0003e2000c101538 */
[----:B------:R-:W-:-:S02]  /*139e0*/  ISETP.GT.AND P1, PT, R0, 0x8, P2 ;  /* 0x000000080000780c */ /* 0x000fc40001724270 */
[----:B------:R-:W-:Y:S01]  /*139f0*/  F2FP.F16.F32.PACK_AB R41, RZ, R41 ;  /* 0x00000029ff29723e */ /* 0x000fe200000000ff */
[----:B------:R1:W-:Y:S01]  /*13a00*/  @P4 STG.E.U16 desc[UR56][R4.64+0xc2], R97 ;  /* 0x0000c26104004986 */ /* 0x0003e2000c101538 */
[----:B------:R-:W-:Y:S02]  /*13a10*/  F2FP.F16.F32.PACK_AB R42, RZ, R42 ;  /* 0x0000002aff2a723e */ /* 0x000fe400000000ff */
[----:B------:R-:W-:Y:S02]  /*13a20*/  F2FP.F16.F32.PACK_AB R43, RZ, R43 ;  /* 0x0000002bff2b723e */ /* 0x000fe400000000ff */
[----:B------:R-:W-:Y:S01]  /*13a30*/  F2FP.F16.F32.PACK_AB R45, RZ, R45 ;  /* 0x0000002dff2d723e */ /* 0x000fe200000000ff */
[----:B------:R1:W-:Y:S01]  /*13a40*/  @P0 STG.E.U16 desc[UR56][R4.64+0xc0], R96 ;  /* 0x0000c06004000986 */ /* 0x0003e2000c101538 */
[C---:B------:R-:W-:Y:S02]  /*13a50*/  ISETP.GT.AND P0, PT, R3.reuse, 0x68, PT ;  /* 0x000000680300780c */ /* 0x040fe40003f04270 */
[----:B------:R-:W-:Y:S01]  /*13a60*/  F2FP.F16.F32.PACK_AB R44, RZ, R44 ;  /* 0x0000002cff2c723e */ /* 0x000fe200000000ff */
[----:B------:R1:W-:Y:S01]  /*13a70*/  @P1 STG.E.U16 desc[UR56][R6.64+0xc2], R99 ;  /* 0x0000c26306001986 */ /* 0x0003e2000c101538 */
[----:B------:R-:W-:-:S02]  /*13a80*/  ISETP.GT.AND P1, PT, R3, 0x69, PT ;  /* 0x000000690300780c */ /* 0x000fc40003f24270 */
[----:B------:R-:W-:Y:S01]  /*13a90*/  F2FP.F16.F32.PACK_AB R46, RZ, R46 ;  /* 0x0000002eff2e723e */ /* 0x000fe200000000ff */
[----:B------:R1:W-:Y:S01]  /*13aa0*/  @P5 STG.E.U16 desc[UR56][R6.64+0xc0], R98 ;  /* 0x0000c06206005986 */ /* 0x0003e2000c101538 */
[C---:B------:R-:W-:Y:S02]  /*13ab0*/  ISETP.GT.AND P5, PT, R0.reuse, RZ, P0 ;  /* 0x000000ff0000720c */ /* 0x040fe400007a4270 */
[----:B------:R-:W-:Y:S02]  /*13ac0*/  ISETP.GT.AND P4, PT, R0, RZ, P1 ;  /* 0x000000ff0000720c */ /* 0x000fe40000f84270 */
[----:B------:R-:W-:Y:S02]  /*13ad0*/  F2FP.F16.F32.PACK_AB R47, RZ, R47 ;  /* 0x0000002fff2f723e */ /* 0x000fe400000000ff */
[----:B------:R-:W-:Y:S02]  /*13ae0*/  F2FP.F16.F32.PACK_AB R32, RZ, R32 ;  /* 0x00000020ff20723e */ /* 0x000fe400000000ff */
[----:B------:R-:W-:-:S02]  /*13af0*/  F2FP.F16.F32.PACK_AB R33, RZ, R33 ;  /* 0x00000021ff21723e */ /* 0x000fc400000000ff */
[----:B------:R-:W-:Y:S02]  /*13b00*/  F2FP.F16.F32.PACK_AB R34, RZ, R34 ;  /* 0x00000022ff22723e */ /* 0x000fe400000000ff */
[----:B------:R-:W-:Y:S01]  /*13b10*/  F2FP.F16.F32.PACK_AB R35, RZ, R35 ;  /* 0x00000023ff23723e */ /* 0x000fe200000000ff */
[----:B------:R1:W-:Y:S01]  /*13b20*/  @P5 STG.E.U16 desc[UR56][R4.64+0xd0], R100 ;  /* 0x0000d06404005986 */ /* 0x0003e2000c101538 */
[C---:B------:R-:W-:Y:S02]  /*13b30*/  ISETP.GT.AND P5, PT, R0.reuse, 0x8, P0 ;  /* 0x000000080000780c */ /* 0x040fe400007a4270 */
[----:B------:R-:W-:Y:S01]  /*13b40*/  F2FP.F16.F32.PACK_AB R36, RZ, R36 ;  /* 0x00000024ff24723e */ /* 0x000fe200000000ff */
[----:B------:R1:W-:Y:S01]  /*13b50*/  @P4 STG.E.U16 desc[UR56][R4.64+0xd2], R101 ;  /* 0x0000d26504004986 */ /* 0x0003e2000c101538 */
[----:B------:R-:W-:Y:S02]  /*13b60*/  ISETP.GT.AND P4, PT, R0, 0x8, P1 ;  /* 0x000000080000780c */ /* 0x000fe40000f84270 */
[----:B------:R-:W-:-:S02]  /*13b70*/  F2FP.F16.F32.PACK_AB R37, RZ, R37 ;  /* 0x00000025ff25723e */ /* 0x000fc400000000ff */
[----:B------:R-:W-:Y:S02]  /*13b80*/  F2FP.F16.F32.PACK_AB R38, RZ, R38 ;  /* 0x00000026ff26723e */ /* 0x000fe400000000ff */
[----:B------:R-:W-:Y:S02]  /*13b90*/  F2FP.F16.F32.PACK_AB R39, RZ, R39 ;  /* 0x00000027ff27723e */ /* 0x000fe400000000ff */
[----:B------:R-:W-:Y:S01]  /*13ba0*/  F2FP.F16.F32.PACK_AB R24, RZ, R24 ;  /* 0x00000018ff18723e */ /* 0x000fe200000000ff */
[----:B------:R1:W-:Y:S01]  /*13bb0*/  @P5 STG.E.U16 desc[UR56][R6.64+0xd0], R102 ;  /* 0x0000d06606005986 */ /* 0x0003e2000c101538 */
[C---:B------:R-:W-:Y:S02]  /*13bc0*/  ISETP.GT.AND P5, PT, R0.reuse, 0x80, P3 ;  /* 0x000000800000780c */ /* 0x040fe40001fa4270 */
[C---:B------:R-:W-:Y:S01]  /*13bd0*/  ISETP.GT.AND P3, PT, R0.reuse, 0x88, P3 ;  /* 0x000000880000780c */ /* 0x040fe20001f64270 */
[----:B------:R1:W-:Y:S01]  /*13be0*/  @P4 STG.E.U16 desc[UR56][R6.64+0xd2], R103 ;  /* 0x0000d26706004986 */ /* 0x0003e2000c101538 */
[----:B------:R-:W-:-:S02]  /*13bf0*/  ISETP.GT.AND P4, PT, R0, 0x80, P2 ;  /* 0x000000800000780c */ /* 0x000fc40001784270 */
[C---:B------:R-:W-:Y:S02]  /*13c00*/  ISETP.GT.AND P2, PT, R0.reuse, 0x88, P2 ;  /* 0x000000880000780c */ /* 0x040fe40001744270 */
[----:B------:R-:W-:Y:S02]  /*13c10*/  F2FP.F16.F32.PACK_AB R25, RZ, R25 ;  /* 0x00000019ff19723e */ /* 0x000fe400000000ff */
[----:B------:R-:W-:Y:S02]  /*13c20*/  F2FP.F16.F32.PACK_AB R26, RZ, R26 ;  /* 0x0000001aff1a723e */ /* 0x000fe400000000ff */
[----:B------:R-:W-:Y:S01]  /*13c30*/  F2FP.F16.F32.PACK_AB R27, RZ, R27 ;  /* 0x0000001bff1b723e */ /* 0x000fe200000000ff */
[----:B------:R1:W-:Y:S01]  /*13c40*/  @P5 STG.E.U16 desc[UR56][R12.64+0xc0], R88 ;  /* 0x0000c0580c005986 */ /* 0x0003e2000c101538 */
[----:B------:R-:W-:Y:S02]  /*13c50*/  F2FP.F16.F32.PACK_AB R28, RZ, R28 ;  /* 0x0000001cff1c723e */ /* 0x000fe400000000ff */
[----:B------:R-:W-:Y:S01]  /*13c60*/  F2FP.F16.F32.PACK_AB R29, RZ, R29 ;  /* 0x0000001dff1d723e */ /* 0x000fe200000000ff */
[----:B------:R1:W-:Y:S01]  /*13c70*/  @P4 STG.E.U16 desc[UR56][R12.64+0xc2], R89 ;  /* 0x0000c2590c004986 */ /* 0x0003e2000c101538 */
[----:B------:R-:W-:-:S02]  /*13c80*/  ISETP.GT.AND P4, PT, R0, 0x80, P0 ;  /* 0x000000800000780c */ /* 0x000fc40000784270 */
[C---:B------:R-:W-:Y:S01]  /*13c90*/  ISETP.GT.AND P0, PT, R0.reuse, 0x88, P0 ;  /* 0x000000880000780c */ /* 0x040fe20000704270 */
[----:B------:R1:W-:Y:S01]  /*13ca0*/  @P3 STG.E.U16 desc[UR56][R8.64+0xc0], R90 ;  /* 0x0000c05a08003986 */ /* 0x0003e2000c101538 */
[C---:B------:R-:W-:Y:S02]  /*13cb0*/  ISETP.GT.AND P3, PT, R0.reuse, 0x80, P1 ;  /* 0x000000800000780c */ /* 0x040fe40000f64270 */
[C---:B------:R-:W-:Y:S01]  /*13cc0*/  ISETP.GT.AND P1, PT, R0.reuse, 0x88, P1 ;  /* 0x000000880000780c */ /* 0x040fe20000f24270 */
[----:B------:R1:W-:Y:S01]  /*13cd0*/  @P2 STG.E.U16 desc[UR56][R8.64+0xc2], R91 ;  /* 0x0000c25b08002986 */ /* 0x0003e2000c101538 */
[----:B------:R-:W-:Y:S02]  /*13ce0*/  ISETP.GT.AND P2, PT, R3, 0x71, PT ;  /* 0x000000710300780c */ /* 0x000fe40003f44270 */
[----:B------:R-:W-:Y:S02]  /*13cf0*/  F2FP.F16.F32.PACK_AB R30, RZ, R30 ;  /* 0x0000001eff1e723e */ /* 0x000fe400000000ff */
[----:B------:R-:W-:Y:S01]  /*13d00*/  F2FP.F16.F32.PACK_AB R31, RZ, R31 ;  /* 0x0000001fff1f723e */ /* 0x000fe200000000ff */
[----:B------:R1:W-:Y:S01]  /*13d10*/  @P4 STG.E.U16 desc[UR56][R12.64+0xd0], R92 ;  /* 0x0000d05c0c004986 */ /* 0x0003e2000c101538 */
[----:B------:R-:W-:-:S03]  /*13d20*/  ISETP.GT.AND P4, PT, R0, RZ, P2 ;  /* 0x000000ff0000720c */ /* 0x000fc60001784270 */
[----:B------:R1:W-:Y:S01]  /*13d30*/  @P3 STG.E.U16 desc[UR56][R12.64+0xd2], R93 ;  /* 0x0000d25d0c003986 */ /* 0x0003e2000c101538 */
[----:B------:R-:W-:-:S03]  /*13d40*/  ISETP.GT.AND P3, PT, R3, 0x70, PT ;  /* 0x000000700300780c */ /* 0x000fc60003f64270 */
[----:B------:R1:W-:Y:S01]  /*13d50*/  @P0 STG.E.U16 desc[UR56][R8.64+0xd0], R94 ;  /* 0x0000d05e08000986 */ /* 0x0003e2000c101538 */
[C---:B------:R-:W-:Y:S02]  /*13d60*/  ISETP.GT.AND P0, PT, R0.reuse, RZ, P3 ;  /* 0x000000ff0000720c */ /* 0x040fe40001f04270 */
[C---:B------:R-:W-:Y:S01]  /*13d70*/  ISETP.GT.AND P5, PT, R0.reuse, 0x8, P3 ;  /* 0x000000080000780c */ /* 0x040fe20001fa4270 */
[----:B------:R1:W-:Y:S01]  /*13d80*/  @P1 STG.E.U16 desc[UR56][R8.64+0xd2], R95 ;  /* 0x0000d25f08001986 */ /* 0x0003e2000c101538 */
[----:B------:R-:W-:-:S03]  /*13d90*/  ISETP.GT.AND P1, PT, R0, 0x8, P2 ;  /* 0x000000080000780c */ /* 0x000fc60001724270 */
[----:B------:R1:W-:Y:S06]  /*13da0*/  @P4 STG.E.U16 desc[UR56][R4.64+0xe2], R81 ;  /* 0x0000e25104004986 */ /* 0x0003ec000c101538 */
[----:B------:R1:W-:Y:S01]  /*13db0*/  @P0 STG.E.U16 desc[UR56][R4.64+0xe0], R80 ;  /* 0x0000e05004000986 */ /* 0x0003e2000c101538 */
[----:B------:R-:W-:-:S03]  /*13dc0*/  ISETP.GT.AND P0, PT, R3, 0x78, PT ;  /* 0x000000780300780c */ /* 0x000fc60003f04270 */
[----:B------:R1:W-:Y:S01]  /*13dd0*/  @P1 STG.E.U16 desc[UR56][R6.64+0xe2], R83 ;  /* 0x0000e25306001986 */ /* 0x0003e2000c101538 */
[----:B------:R-:W-:-:S03]  /*13de0*/  ISETP.GT.AND P1, PT, R3, 0x79, PT ;  /* 0x000000790300780c */ /* 0x000fc60003f24270 */
[----:B------:R1:W-:Y:S01]  /*13df0*/  @P5 STG.E.U16 desc[UR56][R6.64+0xe0], R82 ;  /* 0x0000e05206005986 */ /* 0x0003e2000c101538 */
[C---:B------:R-:W-:Y:S02]  /*13e00*/  ISETP.GT.AND P5, PT, R0.reuse, RZ, P0 ;  /* 0x000000ff0000720c */ /* 0x040fe400007a4270 */
[----:B------:R-:W-:-:S11]  /*13e10*/  ISETP.GT.AND P4, PT, R0, RZ, P1 ;  /* 0x000000ff0000720c */ /* 0x000fd60000f84270 */
[----:B------:R1:W-:Y:S01]  /*13e20*/  @P5 STG.E.U16 desc[UR56][R4.64+0xf0], R84 ;  /* 0x0000f05404005986 */ /* 0x0003e2000c101538 */
[----:B------:R-:W-:-:S03]  /*13e30*/  ISETP.GT.AND P5, PT, R0, 0x8, P0 ;  /* 0x000000080000780c */ /* 0x000fc600007a4270 */
[----:B------:R1:W-:Y:S01]  /*13e40*/  @P4 STG.E.U16 desc[UR56][R4.64+0xf2], R85 ;  /* 0x0000f25504004986 */ /* 0x0003e2000c101538 */
[----:B------:R-:W-:-:S09]  /*13e50*/  ISETP.GT.AND P4, PT, R0, 0x8, P1 ;  /* 0x000000080000780c */ /* 0x000fd20000f84270 */
[----:B------:R1:W-:Y:S01]  /*13e60*/  @P5 STG.E.U16 desc[UR56][R6.64+0xf0], R86 ;  /* 0x0000f05606005986 */ /* 0x0003e2000c101538 */
[C---:B------:R-:W-:Y:S02]  /*13e70*/  ISETP.GT.AND P5, PT, R0.reuse, 0x80, P3 ;  /* 0x000000800000780c */ /* 0x040fe40001fa4270 */
[C---:B------:R-:W-:Y:S01]  /*13e80*/  ISETP.GT.AND P3, PT, R0.reuse, 0x88, P3 ;  /* 0x000000880000780c */ /* 0x040fe20001f64270 */
[----:B------:R1:W-:Y:S01]  /*13e90*/  @P4 STG.E.U16 desc[UR56][R6.64+0xf2], R87 ;  /* 0x0000f25706004986 */ /* 0x0003e2000c101538 */
[C---:B------:R-:W-:Y:S02]  /*13ea0*/  ISETP.GT.AND P4, PT, R0.reuse, 0x80, P2 ;  /* 0x000000800000780c */ /* 0x040fe40001784270 */
[----:B------:R-:W-:-:S07]  /*13eb0*/  ISETP.GT.AND P2, PT, R0, 0x88, P2 ;  /* 0x000000880000780c */ /* 0x000fce0001744270 */
[----:B------:R1:W-:Y:S04]  /*13ec0*/  @P5 STG.E.U16 desc[UR56][R12.64+0xe0], R72 ;  /* 0x0000e0480c005986 */ /* 0x0003e8000c101538 */
[----:B------:R1:W-:Y:S01]  /*13ed0*/  @P4 STG.E.U16 desc[UR56][R12.64+0xe2], R73 ;  /* 0x0000e2490c004986 */ /* 0x0003e2000c101538 */
[C---:B------:R-:W-:Y:S02]  /*13ee0*/  ISETP.GT.AND P4, PT, R0.reuse, 0x80, P0 ;  /* 0x000000800000780c */ /* 0x040fe40000784270 */
[C---:B------:R-:W-:Y:S01]  /*13ef0*/  ISETP.GT.AND P0, PT, R0.reuse, 0x88, P0 ;  /* 0x000000880000780c */ /* 0x040fe20000704270 */
[----:B------:R1:W-:Y:S01]  /*13f00*/  @P3 STG.E.U16 desc[UR56][R8.64+0xe0], R74 ;  /* 0x0000e04a08003986 */ /* 0x0003e2000c101538 */
[C---:B------:R-:W-:Y:S02]  /*13f10*/  ISETP.GT.AND P3, PT, R0.reuse, 0x80, P1 ;  /* 0x000000800000780c */ /* 0x040fe40000f64270 */
[----:B------:R-:W-:Y:S01]  /*13f20*/  ISETP.GT.AND P1, PT, R0, 0x88, P1 ;  /* 0x000000880000780c */ /* 0x000fe20000f24270 */
[----:B------:R1:W-:Y:S01]  /*13f30*/  @P2 STG.E.U16 desc[UR56][R8.64+0xe2], R75 ;  /* 0x0000e24b08002986 */ /* 0x0003e2000c101538 */
[----:B------:R-:W-:-:S05]  /*13f40*/  ISETP.GT.AND P2, PT, R3, 0x81, PT ;  /* 0x000000810300780c */ /* 0x000fca0003f44270 */
        /* <DEDUP_REMOVED lines=73> */
[----:B------:R-:W-:-:S03]  /*143e0*/  ISETP.GT.AND P4, PT, R0, 0x8, P2 ;  /* 0x000000080000780c */ /* 0x000fc60001784270 */
[----:B------:R1:W-:Y:S01]  /*143f0*/  @P3 STG.E.U16 desc[UR56][R12.64+0x132], R45 ;  /* 0x0001322d0c003986 */ /* 0x0003e2000c101538 */
[----:B------:R-:W-:-:S03]  /*14400*/  ISETP.GT.AND P3, PT, R3, 0xa1, PT ;  /* 0x000000a10300780c */ /* 0x000fc60003f64270 */
[----:B------:R1:W-:Y:S01]  /*14410*/  @P0 STG.E.U16 desc[UR56][R8.64+0x130], R46 ;  /* 0x0001302e08000986 */ /* 0x0003e2000c101538 */
[C---:B------:R-:W-:Y:S02]  /*14420*/  ISETP.GT.AND P0, PT, R0.reuse, RZ, P2 ;  /* 0x000000ff0000720c */ /* 0x040fe40001704270 */
[C---:B------:R-:W-:Y:S01]  /*14430*/  ISETP.GT.AND P5, PT, R0.reuse, 0x8, P3 ;  /* 0x000000080000780c */ /* 0x040fe20001fa4270 */
[----:B------:R1:W-:Y:S01]  /*14440*/  @P1 STG.E.U16 desc[UR56][R8.64+0x132], R47 ;  /* 0x0001322f08001986 */ /* 0x0003e2000c101538 */
[----:B------:R-:W-:-:S09]  /*14450*/  ISETP.GT.AND P1, PT, R0, RZ, P3 ;  /* 0x000000ff0000720c */ /* 0x000fd20001f24270 */
[----:B------:R1:W-:Y:S01]  /*14460*/  @P0 STG.E.U16 desc[UR56][R4.64+0x140], R32 ;  /* 0x0001402004000986 */ /* 0x0003e2000c101538 */
[----:B------:R-:W-:-:S03]  /*14470*/  ISETP.GT.AND P0, PT, R3, 0xa9, PT ;  /* 0x000000a90300780c */ /* 0x000fc60003f04270 */
[----:B------:R1:W-:Y:S01]  /*14480*/  @P1 STG.E.U16 desc[UR56][R4.64+0x142], R33 ;  /* 0x0001422104001986 */ /* 0x0003e2000c101538 */
[----:B------:R-:W-:-:S03]  /*14490*/  ISETP.GT.AND P1, PT, R3, 0xa8, PT ;  /* 0x000000a80300780c */ /* 0x000fc60003f24270 */
[----:B------:R1:W-:Y:S01]  /*144a0*/  @P4 STG.E.U16 desc[UR56][R6.64+0x140], R34 ;  /* 0x0001402206004986 */ /* 0x0003e2000c101538 */
[----:B------:R-:W-:-:S03]  /*144b0*/  ISETP.GT.AND P4, PT, R0, RZ, P0 ;  /* 0x000000ff0000720c */ /* 0x000fc60000784270 */
[----:B------:R1:W-:Y:S01]  /*144c0*/  @P5 STG.E.U16 desc[UR56][R6.64+0x142], R35 ;  /* 0x0001422306005986 */ /* 0x0003e2000c101538 */
[----:B------:R-:W-:-:S09]  /*144d0*/  ISETP.GT.AND P5, PT, R0, RZ, P1 ;  /* 0x000000ff0000720c */ /* 0x000fd20000fa4270 */
        /* <DEDUP_REMOVED lines=10> */
[----:B------:R1:W-:Y:S01]  /*14580*/  @P4 STG.E.U16 desc[UR56][R12.64+0x140], R24 ;  /* 0x000140180c004986 */ /* 0x0003e2000c101538 */
[C---:B------:R-:W-:Y:S02]  /*14590*/  ISETP.GT.AND P4, PT, R0.reuse, 0x80, P0 ;  /* 0x000000800000780c */ /* 0x040fe40000784270 */
[C---:B------:R-:W-:Y:S01]  /*145a0*/  ISETP.GT.AND P0, PT, R0.reuse, 0x88, P0 ;  /* 0x000000880000780c */ /* 0x040fe20000704270 */
[----:B------:R1:W-:Y:S01]  /*145b0*/  @P5 STG.E.U16 desc[UR56][R12.64+0x142], R25 ;  /* 0x000142190c005986 */ /* 0x0003e2000c101538 */
[C---:B------:R-:W-:Y:S02]  /*145c0*/  ISETP.GT.AND P5, PT, R0.reuse, 0x80, P1 ;  /* 0x000000800000780c */ /* 0x040fe40000fa4270 */
[----:B------:R-:W-:Y:S01]  /*145d0*/  ISETP.GT.AND P1, PT, R0, 0x88, P1 ;  /* 0x000000880000780c */ /* 0x000fe20000f24270 */
[----:B------:R1:W-:Y:S04]  /*145e0*/  @P2 STG.E.U16 desc[UR56][R8.64+0x140], R26 ;  /* 0x0001401a08002986 */ /* 0x0003e8000c101538 */
[----:B------:R1:W-:Y:S04]  /*145f0*/  @P3 STG.E.U16 desc[UR56][R8.64+0x142], R27 ;  /* 0x0001421b08003986 */ /* 0x0003e8000c101538 */
[----:B------:R1:W-:Y:S04]  /*14600*/  @P4 STG.E.U16 desc[UR56][R12.64+0x152], R29 ;  /* 0x0001521d0c004986 */ /* 0x0003e8000c101538 */
[----:B------:R1:W-:Y:S04]  /*14610*/  @P5 STG.E.U16 desc[UR56][R12.64+0x150], R28 ;  /* 0x0001501c0c005986 */ /* 0x0003e8000c101538 */
[----:B------:R1:W-:Y:S04]  /*14620*/  @P1 STG.E.U16 desc[UR56][R8.64+0x150], R30 ;  /* 0x0001501e08001986 */ /* 0x0003e8000c101538 */
[----:B------:R1:W-:Y:S02]  /*14630*/  @P0 STG.E.U16 desc[UR56][R8.64+0x152], R31 ;  /* 0x0001521f08000986 */ /* 0x0003e4000c101538 */
.L_x_376:
[----:B------:R-:W-:Y:S05]  /*14640*/  BSYNC B0 ;  /* 0x0000000000007941 */ /* 0x000fea0003800000 */
.L_x_28:
[----:B------:R-:W-:Y:S01]  /*14650*/  ULDC UR4, c[0x0][0xc] ;  /* 0x0000030000047ab9 */ /* 0x000fe20000000800 */
[----:B------:R-:W-:Y:S01]  /*14660*/  ULDC UR5, c[0x0][0x10] ;  /* 0x0000040000057ab9 */ /* 0x000fe20000000800 */
[----:B0-----:R-:W1:Y:S01]  /*14670*/  LDC R3, c[0x0][0x14] ;  /* 0x00000500ff037b82 */ /* 0x001e620000000800 */
[----:B------:R-:W-:Y:S01]  /*14680*/  UIMAD.WIDE.U32 UR4, UR4, UR5, URZ ;  /* 0x00000005040472a5 */ /* 0x000fe2000f8e003f */
[----:B------:R-:W-:Y:S01]  /*14690*/  IMAD.MOV.U32 R16, RZ, RZ, R18 ;  /* 0x000000ffff107224 */ /* 0x000fe200078e0012 */
[----:B------:R-:W-:Y:S01]  /*146a0*/  PRMT R0, RZ, 0x7610, R0 ;  /* 0x00007610ff007816 */ /* 0x000fe20000000000 */
[----:B------:R-:W-:-:S03]  /*146b0*/  IMAD.MOV.U32 R22, RZ, RZ, -0x1 ;  /* 0xffffffffff167424 */ /* 0x000fc600078e00ff */
[----:B-1----:R-:W-:-:S04]  /*146c0*/  IMAD.WIDE.U32 R4, R3, UR4, R16 ;  /* 0x0000000403047c25 */ /* 0x002fc8000f8e0010 */
[----:B------:R-:W-:Y:S01]  /*146d0*/  IMAD R3, R3, UR5, RZ ;  /* 0x0000000503037c24 */ /* 0x000fe2000f8e02ff */
[----:B------:R-:W-:Y:S01]  /*146e0*/  ULDC.64 UR4, c[0x0][0x650] ;  /* 0x0001940000047ab9 */ /* 0x000fe20000000a00 */
[----:B------:R-:W-:Y:S01]  /*146f0*/  IMAD.MOV.U32 R18, RZ, RZ, R4 ;  /* 0x000000ffff127224 */ /* 0x000fe200078e0004 */
[----:B------:R-:W-:Y:S01]  /*14700*/  ISETP.GE.U32.AND P0, PT, R4, UR4, PT ;  /* 0x0000000404007c0c */ /* 0x000fe2000bf06070 */
[----:B------:R-:W-:Y:S02]  /*14710*/  IMAD.IADD R17, R5, 0x1, R3 ;  /* 0x0000000105117824 */ /* 0x000fe400078e0203 */
[----:B------:R-:W-:-:S03]  /*14720*/  IMAD.MOV.U32 R16, RZ, RZ, -0x1 ;  /* 0xffffffffff107424 */ /* 0x000fc600078e00ff */
[----:B------:R-:W-:-:S13]  /*14730*/  ISETP.GE.U32.AND.EX P0, PT, R17, UR5, PT, P0 ;  /* 0x0000000511007c0c */ /* 0x000fda000bf06100 */
[----:B------:R-:W-:Y:S05]  /*14740*/  @P0 BRA `(.L_x_377) ;  /* 0x0000000400700947 */ /* 0x000fea0003800000 */
[----:B---34-:R-:W0:Y:S01]  /*14750*/  S2R R12, SR_CTAID.X ;  /* 0x00000000000c7919 */ /* 0x018e220000002500 */
[----:B-----5:R-:W1:Y:S01]  /*14760*/  LDC.64 R10, c[0x0][0x628] ;  /* 0x00018a00ff0a7b82 */ /* 0x020e620000000a00 */
[----:B------:R-:W-:Y:S01]  /*14770*/  ULDC UR4, c[0x0][0x150] ;  /* 0x0000540000047ab9 */ /* 0x000fe20000000800 */
[----:B------:R-:W-:Y:S01]  /*14780*/  IMAD.MOV.U32 R8, RZ, RZ, R18 ;  /* 0x000000ffff087224 */ /* 0x000fe200078e0012 */
[----:B------:R-:W3:Y:S01]  /*14790*/  S2R R20, SR_CTAID.Y ;  /* 0x0000000000147919 */ /* 0x000ee20000002600 */
[----:B------:R-:W-:-:S04]  /*147a0*/  IMAD.MOV.U32 R9, RZ, RZ, R17 ;  /* 0x000000ffff097224 */ /* 0x000fc800078e0011 */
[----:B------:R-:W4:Y:S08]  /*147b0*/  LDC R19, c[0x0][0x144] ;  /* 0x00005100ff137b82 */ /* 0x000f300000000800 */
[----:B------:R-:W2:Y:S08]  /*147c0*/  LDC R0, c[0x0][0x630] ;  /* 0x00018c00ff007b82 */ /* 0x000eb00000000800 */
[----:B------:R-:W2:Y:S01]  /*147d0*/  LDC.64 R14, c[0x0][0x620] ;  /* 0x00018800ff0e7b82 */ /* 0x000ea20000000a00 */
[----:B-1----:R-:W-:-:S04]  /*147e0*/  ISETP.NE.U32.AND P0, PT, R10, RZ, PT ;  /* 0x000000ff0a00720c */ /* 0x002fc80003f05070 */
[----:B------:R-:W-:Y:S02]  /*147f0*/  ISETP.NE.AND.EX P0, PT, R11, RZ, PT, P0 ;  /* 0x000000ff0b00720c */ /* 0x000fe40003f05300 */
[----:B0-----:R-:W-:-:S05]  /*14800*/  I2FP.F32.U32 R3, R12 ;  /* 0x0000000c00037245 */ /* 0x001fca0000201000 */
[----:B------:R-:W-:-:S04]  /*14810*/  FMUL R3, R3, UR4 ;  /* 0x0000000403037c20 */ /* 0x000fc80008400000 */
[----:B------:R0:W1:Y:S02]  /*14820*/  F2I.U32.TRUNC.NTZ R16, R3 ;  /* 0x0000000300107305 */ /* 0x000064000020f000 */
[----:B---34-:R-:W-:Y:S05]  /*14830*/  @!P0 BRA `(.L_x_378) ;  /* 0x0000000000288947 */ /* 0x018fea0003800000 */
[----:B0-----:R-:W0:Y:S02]  /*14840*/  LDC R3, c[0x0][0x634] ;  /* 0x00018d00ff037b82 */ /* 0x001e240000000800 */
        /* <DEDUP_REMOVED lines=9> */
.L_x_378:
[----:B------:R-:W3:Y:S01]  /*148e0*/  LDC.64 R26, c[0x0][0x640] ;  /* 0x00019000ff1a7b82 */ /* 0x000ee20000000a00 */
[-CC-:B--2---:R-:W-:Y:S01]  /*148f0*/  SHF.R.U64 R13, R8, R0.reuse, R9.reuse ;  /* 0x00000000080d7219 */ /* 0x184fe20000001209 */
[----:B-1----:R-:W-:Y:S01]  /*14900*/  IMAD.MOV R7, RZ, RZ, -R16 ;  /* 0x000000ffff077224 */ /* 0x002fe200078e0a10 */
[----:B------:R-:W-:Y:S01]  /*14910*/  SHF.R.U32.HI R0, RZ, R0, R9 ;  /* 0x00000000ff007219 */ /* 0x000fe20000011609 */
[----:B------:R-:W-:Y:S01]  /*14920*/  IMAD.MOV.U32 R16, RZ, RZ, R18 ;  /* 0x000000ffff107224 */ /* 0x000fe200078e0012 */
[----:B0-----:R-:W-:Y:S01]  /*14930*/  IADD3 R3, P0, RZ, -R13, RZ ;  /* 0x8000000dff037210 */ /* 0x001fe20007f1e0ff */
[----:B------:R-:W-:Y:S01]  /*14940*/  ULDC UR4, c[0x0][0x154] ;  /* 0x0000550000047ab9 */ /* 0x000fe20000000800 */
[----:B------:R-:W-:Y:S01]  /*14950*/  IMAD R22, R19, R7, R12 ;  /* 0x0000000713167224 */ /* 0x000fe200078e020c */
[----:B------:R-:W0:Y:S01]  /*14960*/  LDC R6, c[0x0][0x618] ;  /* 0x00018600ff067b82 */ /* 0x000e220000000800 */
[----:B------:R-:W-:Y:S02]  /*14970*/  IMAD.MOV.U32 R7, RZ, RZ, 0x1 ;  /* 0x00000001ff077424 */ /* 0x000fe400078e00ff */
[----:B------:R-:W-:-:S04]  /*14980*/  IMAD.X R5, RZ, RZ, ~R0, P0 ;  /* 0x000000ffff057224 */ /* 0x000fc800000e0e00 */
[-C--:B------:R-:W-:Y:S01]  /*14990*/  IMAD R0, R5, R14.reuse, RZ ;  /* 0x0000000e05007224 */ /* 0x080fe200078e02ff */
[----:B------:R-:W1:Y:S01]  /*149a0*/  LDC R8, c[0x0][0x608] ;  /* 0x00018200ff087b82 */ /* 0x000e620000000800 */
[----:B------:R-:W-:-:S04]  /*149b0*/  IMAD.WIDE.U32 R4, R3, R14, R16 ;  /* 0x0000000e03047225 */ /* 0x000fc800078e0010 */
[----:B------:R-:W-:Y:S01]  /*149c0*/  IMAD R3, R3, R15, R0 ;  /* 0x0000000f03037224 */ /* 0x000fe200078e0200 */
[----:B------:R-:W-:Y:S02]  /*149d0*/  I2FP.F32.U32 R0, R20 ;  /* 0x0000001400007245 */ /* 0x000fe40000201000 */
[----:B------:R-:W2:Y:S01]  /*149e0*/  LDC R24, c[0x0][0x658] ;  /* 0x00019600ff187b82 */ /* 0x000ea20000000800 */
[----:B------:R-:W-:Y:S01]  /*149f0*/  IMAD.IADD R3, R5, 0x1, R3 ;  /* 0x0000000105037824 */ /* 0x000fe200078e0203 */
[----:B---3--:R-:W-:Y:S01]  /*14a00*/  ISETP.NE.U32.AND P0, PT, R26, RZ, PT ;  /* 0x000000ff1a00720c */ /* 0x008fe20003f05070 */
[----:B------:R-:W-:Y:S01]  /*14a10*/  FMUL R0, R0, UR4 ;  /* 0x0000000400007c20 */ /* 0x000fe20008400000 */
[----:B------:R-:W-:Y:S02]  /*14a20*/  IMAD.MOV.U32 R5, RZ, RZ, -0x1 ;  /* 0xffffffffff057424 */ /* 0x000fe400078e00ff */
[----:B------:R-:W-:Y:S01]  /*14a30*/  ISETP.NE.AND.EX P0, PT, R27, RZ, PT, P0 ;  /* 0x000000ff1b00720c */ /* 0x000fe20003f05300 */
[----:B------:R3:W4:Y:S01]  /*14a40*/  F2I.U32.TRUNC.NTZ R15, R0 ;  /* 0x00000000000f7305 */ /* 0x000722000020f000 */
[----:B------:R-:W3:Y:S01]  /*14a50*/  LDC R21, c[0x0][0x148] ;  /* 0x00005200ff157b82 */ /* 0x000ee20000000800 */
[----:B0-----:R-:W-:-:S02]  /*14a60*/  SHF.R.U64 R12, R4, R6, R3 ;  /* 0x00000006040c7219 */ /* 0x001fc40000001203 */
[----:B------:R-:W-:-:S05]  /*14a70*/  SHF.R.U32.HI R3, RZ, R6, R3 ;  /* 0x00000006ff037219 */ /* 0x000fca0000011603 */
[----:B------:R-:W0:Y:S01]  /*14a80*/  LDC R16, c[0x0][0x600] ;  /* 0x00018000ff107b82 */ /* 0x000e220000000800 */
[-CC-:B-1----:R-:W-:Y:S02]  /*14a90*/  SHF.R.U64 R10, R12, R8.reuse, R3.reuse ;  /* 0x000000080c0a7219 */ /* 0x182fe40000001203 */
[----:B------:R-:W-:-:S05]  /*14aa0*/  SHF.R.U32.HI R3, RZ, R8, R3 ;  /* 0x00000008ff037219 */ /* 0x000fca0000011603 */
[----:B------:R-:W1:Y:S01]  /*14ab0*/  LDC R25, c[0x0][0x648] ;  /* 0x00019200ff197b82 */ /* 0x000e620000000800 */
[-C--:B--2---:R-:W-:Y:S02]  /*14ac0*/  SHF.L.U32 R4, R5, R24.reuse, RZ ;  /* 0x0000001805047219 */ /* 0x084fe400000006ff */
[-CC-:B------:R-:W-:Y:S02]  /*14ad0*/  SHF.R.U64 R14, R10, R24.reuse, R3.reuse ;  /* 0x000000180a0e7219 */ /* 0x180fe40000001203 */
[----:B------:R-:W-:Y:S02]  /*14ae0*/  SHF.R.U32.HI R5, RZ, R24, R3 ;  /* 0x00000018ff057219 */ /* 0x000fe40000011603 */
[----:B------:R-:W-:Y:S01]  /*14af0*/  LOP3.LUT R19, RZ, R4, RZ, 0x33, !PT ;  /* 0x00000004ff137212 */ /* 0x000fe200078e33ff */
[----:B------:R-:W2:Y:S01]  /*14b00*/  LDC R28, c[0x0][0x638] ;  /* 0x00018e00ff1c7b82 */ /* 0x000ea20000000800 */
[----:B------:R-:W-:Y:S01]  /*14b10*/  SHF.L.U32 R24, R7, R24, RZ ;  /* 0x0000001807187219 */ /* 0x000fe200000006ff */
[----:B------:R-:W-:-:S06]  /*14b20*/  IMAD.MOV.U32 R4, RZ, RZ, R14 ;  /* 0x000000ffff047224 */ /* 0x000fcc00078e000e */
[----:B------:R-:W0:Y:S01]  /*14b30*/  LDC R29, c[0x0][0x610] ;  /* 0x00018400ff1d7b82 */ /* 0x000e220000000800 */
[----:B----4-:R-:W-:Y:S05]  /*14b40*/  @!P0 BRA `(.L_x_379) ;  /* 0x0000000000288947 */ /* 0x010fea0003800000 */
[----:B------:R-:W4:Y:S02]  /*14b50*/  LDC R3, c[0x0][0x64c] ;  /* 0x00019300ff037b82 */ /* 0x000f240000000800 */
[----:B----4-:R-:W-:-:S05]  /*14b60*/  IADD3 R3, P0, R14, R3, RZ ;  /* 0x000000030e037210 */ /* 0x010fca0007f1e0ff */
        /* <DEDUP_REMOVED lines=8> */
.L_x_379:
[----:B------:R-:W4:Y:S01]  /*14bf0*/  LDC R3, c[0x0][0x65c] ;  /* 0x00019700ff037b82 */ /* 0x000f220000000800 */
[----:B-1-3--:R-:W-:Y:S01]  /*14c00*/  SHF.R.U64 R0, R4, R25, R5 ;  /* 0x0000001904007219 */ /* 0x00afe20000001205 */
[----:B0-----:R-:W-:Y:S01]  /*14c10*/  VIADD R5, R16, 0xffffffff ;  /* 0xffffffff10057836 */ /* 0x001fe20000000000 */
[----:B------:R-:W-:Y:S01]  /*14c20*/  LOP3.LUT R19, R10, R19, RZ, 0xc0, !PT ;  /* 0x000000130a137212 */ /* 0x000fe200078ec0ff */
[----:B------:R-:W-:-:S03]  /*14c30*/  IMAD.MOV R15, RZ, RZ, -R15 ;  /* 0x000000ffff0f7224 */ /* 0x000fc600078e0a0f */
[----:B------:R-:W-:Y:S01]  /*14c40*/  LOP3.LUT R5, R12, R5, RZ, 0xc0, !PT ;  /* 0x000000050c057212 */ /* 0x000fe200078ec0ff */
[----:B------:R-:W-:Y:S01]  /*14c50*/  IMAD R19, R24, R0, R19 ;  /* 0x0000000018137224 */ /* 0x000fe200078e0213 */
[----:B----4-:R-:W-:Y:S01]  /*14c60*/  ISETP.NE.AND P0, PT, R3, 0x1, PT ;  /* 0x000000010300780c */ /* 0x010fe20003f05270 */
[----:B------:R-:W-:-:S04]  /*14c70*/  IMAD.MOV R3, RZ, RZ, -R0 ;  /* 0x000000ffff037224 */ /* 0x000fc800078e0a00 */
[----:B--2---:R-:W-:Y:S02]  /*14c80*/  IMAD R0, R3, R28, R14 ;  /* 0x0000001c03007224 */ /* 0x004fe400078e020e */
[----:B------:R-:W-:Y:S02]  /*14c90*/  IMAD.MOV.U32 R3, RZ, RZ, 0x1 ;  /* 0x00000001ff037424 */ /* 0x000fe400078e00ff */
[----:B------:R-:W-:Y:S02]  /*14ca0*/  IMAD R4, R0, R16, R5 ;  /* 0x0000001000047224 */ /* 0x000fe400078e0205 */
[----:B------:R-:W-:Y:S01]  /*14cb0*/  IMAD.MOV.U32 R16, RZ, RZ, R13 ;  /* 0x000000ffff107224 */ /* 0x000fe200078e000d */
[----:B------:R-:W-:Y:S01]  /*14cc0*/  PRMT R0, R3, 0x7610, R0 ;  /* 0x0000761003007816 */ /* 0x000fe20000000000 */
[----:B------:R-:W-:-:S04]  /*14cd0*/  @P0 IMAD R22, R21, R15, R20 ;  /* 0x0000000f15160224 */ /* 0x000fc800078e0214 */
[----:B------:R-:W-:-:S05]  /*14ce0*/  IMAD R19, R19, R29, R22 ;  /* 0x0000001d13137224 */ /* 0x000fca00078e0216 */
[----:B------:R-:W-:Y:S02]  /*14cf0*/  SEL R22, R4, R19, !P0 ;  /* 0x0000001304167207 */ /* 0x000fe40004000000 */
[----:B------:R-:W-:-:S07]  /*14d00*/  SEL R19, R19, R4, !P0 ;  /* 0x0000000413137207 */ /* 0x000fce0004000000 */
.L_x_377:
[----:B------:R-:W-:-:S13]  /*14d10*/  LOP3.LUT P0, RZ, R0, 0xff, RZ, 0xc0, !PT ;  /* 0x000000ff00ff7812 */ /* 0x000fda000780c0ff */
[----:B------:R-:W-:Y:S05]  /*14d20*/  @P0 BRA `(.L_x_380) ;  /* 0xfffffec000740947 */ /* 0x000fea000383ffff */
[----:B------:R-:W-:Y:S05]  /*14d30*/  EXIT ;  /* 0x000000000000794d */ /* 0x000fea0003800000 */
.L_x_3:
[----:B0-----:R-:W-:Y:S01]  /*14d40*/  ULDC.64 UR4, c[0x0][0x650] ;  /* 0x0001940000047ab9 */ /* 0x001fe20000000a00 */
        /* <DEDUP_REMOVED lines=25> */
.L_x_382:
[--C-:B------:R-:W-:Y:S01]  /*14ee0*/  SHF.R.U64 R12, R10, R14, R11.reuse ;  /* 0x0000000e0a0c7219 */ /* 0x100fe2000000120b */
[----:B------:R-:W0:Y:S01]  /*14ef0*/  LDC R22, c[0x0][0x618] ;  /* 0x00018600ff167b82 */ /* 0x000e220000000800 */
[----:B------:R-:W-:Y:S01]  /*14f00*/  I2FP.F32.U32 R6, R4 ;  /* 0x0000000400067245 */ /* 0x000fe20000201000 */
[----:B------:R-:W-:Y:S01]  /*14f10*/  ULDC UR4, c[0x0][0x150] ;  /* 0x0000540000047ab9 */ /* 0x000fe20000000800 */
[----:B------:R-:W-:Y:S01]  /*14f20*/  SHF.R.U32.HI R5, RZ, R14, R11 ;  /* 0x0000000eff057219 */ /* 0x000fe2000001160b */
[----:B------:R-:W-:Y:S01]  /*14f30*/  IMAD.MOV.U32 R16, RZ, RZ, R18 ;  /* 0x000000ffff107224 */ /* 0x000fe200078e0012 */
[----:B------:R-:W-:Y:S01]  /*14f40*/  IADD3 R9, P0, RZ, -R12, RZ ;  /* 0x8000000cff097210 */ /* 0x000fe20007f1e0ff */
[----:B------:R-:W-:Y:S01]  /*14f50*/  FMUL R11, R6, UR4 ;  /* 0x00000004060b7c20 */ /* 0x000fe20008400000 */
[----:B------:R-:W-:Y:S01]  /*14f60*/  ULDC UR4, c[0x0][0x154] ;  /* 0x0000550000047ab9 */ /* 0x000fe20000000800 */
[----:B------:R-:W1:Y:S02]  /*14f70*/  LDC.64 R24, c[0x0][0x640] ;  /* 0x00019000ff187b82 */ /* 0x000e640000000a00 */
[----:B------:R-:W-:-:S02]  /*14f80*/  IMAD.X R5, RZ, RZ, ~R5, P0 ;  /* 0x000000ffff057224 */ /* 0x000fc400000e0e05 */
[----:B------:R-:W2:Y:S01]  /*14f90*/  F2I.U32.TRUNC.NTZ R11, R11 ;  /* 0x0000000b000b7305 */ /* 0x000ea2000020f000 */
[----:B------:R-:W-:-:S03]  /*14fa0*/  IMAD.WIDE.U32 R6, R9, R20, R16 ;  /* 0x0000001409067225 */ /* 0x000fc600078e0010 */
[----:B------:R-:W3:Y:S01]  /*14fb0*/  LDC R13, c[0x0][0x144] ;  /* 0x00005100ff0d7b82 */ /* 0x000ee20000000800 */
[----:B------:R-:W-:-:S04]  /*14fc0*/  IMAD R8, R5, R20, RZ ;  /* 0x0000001405087224 */ /* 0x000fc800078e02ff */
[----:B------:R-:W-:Y:S02]  /*14fd0*/  IMAD R5, R9, R21, R8 ;  /* 0x0000001509057224 */ /* 0x000fe400078e0208 */
[----:B------:R-:W-:Y:S01]  /*14fe0*/  IMAD.MOV.U32 R8, RZ, RZ, -0x1 ;  /* 0xffffffffff087424 */ /* 0x000fe200078e00ff */
[----:B------:R-:W4:Y:S01]  /*14ff0*/  LDC R14, c[0x0][0x608] ;  /* 0x00018200ff0e7b82 */ /* 0x000f220000000800 */
[----:B------:R-:W-:Y:S01]  /*15000*/  IMAD.IADD R5, R7, 0x1, R5 ;  /* 0x0000000107057824 */ /* 0x000fe200078e0205 */
[----:B------:R-:W-:-:S04]  /*15010*/  I2FP.F32.U32 R7, R3 ;  /* 0x0000000300077245 */ /* 0x000fc80000201000 */
[-C--:B0-----:R-:W-:Y:S01]  /*15020*/  SHF.R.U64 R10, R6, R22.reuse, R5 ;  /* 0x00000016060a7219 */ /* 0x081fe20000001205 */
[----:B--2---:R-:W-:Y:S01]  /*15030*/  IMAD.MOV R6, RZ, RZ, -R11 ;  /* 0x000000ffff067224 */ /* 0x004fe200078e0a0b */
[----:B------:R-:W0:Y:S01]  /*15040*/  LDC R9, c[0x0][0x658] ;  /* 0x00019600ff097b82 */ /* 0x000e220000000800 */
[----:B-1----:R-:W-:Y:S01]  /*15050*/  ISETP.NE.U32.AND P0, PT, R24, RZ, PT ;  /* 0x000000ff1800720c */ /* 0x002fe20003f05070 */
[----:B------:R-:W-:Y:S01]  /*15060*/  FMUL R7, R7, UR4 ;  /* 0x0000000407077c20 */ /* 0x000fe20008400000 */
[----:B------:R-:W-:Y:S02]  /*15070*/  SHF.R.U32.HI R5, RZ, R22, R5 ;  /* 0x00000016ff057219 */ /* 0x000fe40000011605 */
[----:B------:R-:W-:-:S03]  /*15080*/  ISETP.NE.AND.EX P0, PT, R25, RZ, PT, P0 ;  /* 0x000000ff1900720c */ /* 0x000fc60003f05300 */
[----:B------:R-:W1:Y:S01]  /*15090*/  LDC R16, c[0x0][0x148] ;  /* 0x00005200ff107b82 */ /* 0x000e620000000800 */
[----:B---3--:R-:W-:Y:S02]  /*150a0*/  IMAD R21, R13, R6, R4 ;  /* 0x000000060d157224 */ /* 0x008fe400078e0204 */
[----:B------:R-:W-:-:S05]  /*150b0*/  IMAD.MOV.U32 R6, RZ, RZ, 0x1 ;  /* 0x00000001ff067424 */ /* 0x000fca00078e00ff */
[----:B------:R-:W2:Y:S01]  /*150c0*/  LDC R19, c[0x0][0x600] ;  /* 0x00018000ff137b82 */ /* 0x000ea20000000800 */
[-CC-:B----4-:R-:W-:Y:S02]  /*150d0*/  SHF.R.U64 R13, R10, R14.reuse, R5.reuse ;  /* 0x0000000e0a0d7219 */ /* 0x190fe40000001205 */
[----:B------:R-:W-:Y:S02]  /*150e0*/  SHF.R.U32.HI R4, RZ, R14, R5 ;  /* 0x0000000eff047219 */ /* 0x000fe40000011605 */
[----:B------:R3:W4:Y:S03]  /*150f0*/  F2I.U32.TRUNC.NTZ R14, R7 ;  /* 0x00000007000e7305 */ /* 0x000726000020f000 */
[----:B------:R-:W1:Y:S01]  /*15100*/  LDC R20, c[0x0][0x648] ;  /* 0x00019200ff147b82 */ /* 0x000e620000000800 */
[-C--:B0-----:R-:W-:Y:S02]  /*15110*/  SHF.R.U64 R15, R13, R9.reuse, R4 ;  /* 0x000000090d0f7219 */ /* 0x081fe40000001204 */
[----:B------:R-:W-:-:S02]  /*15120*/  SHF.L.U32 R8, R8, R9, RZ ;  /* 0x0000000908087219 */ /* 0x000fc400000006ff */
[-C--:B------:R-:W-:Y:S01]  /*15130*/  SHF.R.U32.HI R5, RZ, R9.reuse, R4 ;  /* 0x00000009ff057219 */ /* 0x080fe20000011604 */
[----:B------:R-:W-:Y:S01]  /*15140*/  IMAD.MOV.U32 R4, RZ, RZ, R15 ;  /* 0x000000ffff047224 */ /* 0x000fe200078e000f */
[----:B------:R-:W-:Y:S01]  /*15150*/  SHF.L.U32 R22, R6, R9, RZ ;  /* 0x0000000906167219 */ /* 0x000fe200000006ff */
[----:B------:R-:W0:Y:S01]  /*15160*/  LDC R23, c[0x0][0x638] ;  /* 0x00018e00ff177b82 */ /* 0x000e220000000800 */
[----:B------:R-:W-:-:S07]  /*15170*/  LOP3.LUT R26, RZ, R8, RZ, 0x33, !PT ;  /* 0x00000008ff1a7212 */ /* 0x000fce00078e33ff */
        /* <DEDUP_REMOVED lines=12> */
.L_x_383:
[----:B------:R-:W3:Y:S01]  /*15240*/  LDC R6, c[0x0][0x65c] ;  /* 0x00019700ff067b82 */ /* 0x000ee20000000800 */
[----:B-1----:R-:W-:Y:S01]  /*15250*/  SHF.R.U64 R5, R4, R20, R5 ;  /* 0x0000001404057219 */ /* 0x002fe20000001205 */
[----:B--2---:R-:W-:Y:S01]  /*15260*/  VIADD R7, R19, 0xffffffff ;  /* 0xffffffff13077836 */ /* 0x004fe20000000000 */
[----:B------:R-:W-:Y:S01]  /*15270*/  LOP3.LUT R4, R13, R26, RZ, 0xc0, !PT ;  /* 0x0000001a0d047212 */ /* 0x000fe200078ec0ff */
[----:B------:R-:W-:Y:S02]  /*15280*/  IMAD.MOV R14, RZ, RZ, -R14 ;  /* 0x000000ffff0e7224 */ /* 0x000fe400078e0a0e */
[----:B------:R-:W-:Y:S01]  /*15290*/  IMAD.MOV.U32 R8, RZ, RZ, R12 ;  /* 0x000000ffff087224 */ /* 0x000fe200078e000c */
[----:B------:R-:W-:Y:S01]  /*152a0*/  LOP3.LUT R10, R10, R7, RZ, 0xc0, !PT ;  /* 0x000000070a0a7212 */ /* 0x000fe200078ec0ff */
[----:B------:R-:W-:Y:S01]  /*152b0*/  IMAD R4, R22, R5, R4 ;  /* 0x0000000516047224 */ /* 0x000fe200078e0204 */
[----:B---3--:R-:W-:Y:S01]  /*152c0*/  ISETP.NE.AND P0, PT, R6, 0x1, PT ;  /* 0x000000010600780c */ /* 0x008fe20003f05270 */
[----:B------:R-:W-:-:S12]  /*152d0*/  IMAD.MOV R6, RZ, RZ, -R5 ;  /* 0x000000ffff067224 */ /* 0x000fd800078e0a05 */
[----:B------:R-:W-:Y:S02]  /*152e0*/  @P0 IMAD R21, R16, R14, R3 ;  /* 0x0000000e10150224 */ /* 0x000fe400078e0203 */
[----:B0-----:R-:W-:Y:S02]  /*152f0*/  IMAD R3, R6, R23, R15 ;  /* 0x0000001706037224 */ /* 0x001fe400078e020f */
[----:B------:R-:W-:Y:S02]  /*15300*/  IMAD R7, R4, R27, R21 ;  /* 0x0000001b04077224 */ /* 0x000fe400078e0215 */
[----:B------:R-:W-:Y:S02]  /*15310*/  IMAD R4, R3, R19, R10 ;  /* 0x0000001303047224 */ /* 0x000fe400078e020a */
[----:B------:R-:W-:-:S03]  /*15320*/  IMAD.MOV.U32 R6, RZ, RZ, 0x1 ;  /* 0x00000001ff067424 */ /* 0x000fc600078e00ff */
[----:B------:R-:W-:Y:S02]  /*15330*/  SEL R9, R4, R7, !P0 ;  /* 0x0000000704097207 */ /* 0x000fe40004000000 */
[----:B------:R-:W-:-:S07]  /*15340*/  SEL R7, R7, R4, !P0 ;  /* 0x0000000407077207 */ /* 0x000fce0004000000 */
.L_x_381:
[----:B------:R-:W-:-:S08]  /*15350*/  NOP ;  /* 0x0000000000007918 */ /* 0x000fd00000000000 */
[----:B------:R-:W0:-:S00]  /*15360*/  USETMAXREG.DEALLOC.CTAPOOL 0x28 ;  /* 0x00000028000079c8 */ /* 0x000e0000080e0500 */
[----:B0-----:R-:W-:-:S13]  /*15370*/  ISETP.NE.AND P0, PT, R0, RZ, PT ;  /* 0x000000ff0000720c */ /* 0x001fda0003f05270 */
[----:B------:R-:W-:Y:S05]  /*15380*/  @P0 EXIT ;  /* 0x000000000000094d */ /* 0x000fea0003800000 */
[----:B------:R-:W-:Y:S01]  /*15390*/  LOP3.LUT P0, RZ, R6, 0xff, RZ, 0xc0, !PT ;  /* 0x000000ff06ff7812 */ /* 0x000fe2000780c0ff */
[----:B------:R-:W-:Y:S02]  /*153a0*/  IMAD.MOV.U32 R3, RZ, RZ, 0x1 ;  /* 0x00000001ff037424 */ /* 0x000fe400078e00ff */
[----:B------:R-:W-:-:S10]  /*153b0*/  IMAD.MOV.U32 R0, RZ, RZ, RZ ;  /* 0x000000ffff007224 */ /* 0x000fd400078e00ff */
[----:B------:R-:W-:Y:S05]  /*153c0*/  @!P0 BRA `(.L_x_384) ;  /* 0x0000000c00748947 */ /* 0x000fea0003800000 */
[----:B------:R-:W0:Y:S01]  /*153d0*/  LDC R0, c[0x0][0x28c] ;  /* 0x0000a300ff007b82 */ /* 0x000e220000000800 */
[----:B------:R-:W1:Y:S01]  /*153e0*/  S2R R4, SR_TID.X ;  /* 0x0000000000047919 */ /* 0x000e620000002100 */
[----:B------:R-:W-:Y:S01]  /*153f0*/  ULDC UR5, c[0x0][0x658] ;  /* 0x0001960000057ab9 */ /* 0x000fe20000000800 */
[----:B------:R-:W-:Y:S01]  /*15400*/  UMOV UR7, 0xffffffff ;  /* 0xffffffff00077882 */ /* 0x000fe20000000000 */
[----:B------:R-:W-:Y:S01]  /*15410*/  ULDC UR6, c[0x0][0xc] ;  /* 0x0000030000067ab9 */ /* 0x000fe20000000800 */
[----:B------:R-:W-:Y:S01]  /*15420*/  USHF.L.U32 UR9, UR7, UR5, URZ ;  /* 0x0000000507097299 */ /* 0x000fe2000800063f */
[----:B------:R-:W-:Y:S01]  /*15430*/  BSSY B0, `(.L_x_384) ;  /* 0x00000d6000007945 */ /* 0x000fe20003800000 */
[----:B------:R-:W-:Y:S01]  /*15440*/  UMOV UR8, 0x1 ;  /* 0x0000000100087882 */ /* 0x000fe20000000000 */
[----:B------:R-:W-:Y:S01]  /*15450*/  ULDC UR7, c[0x0][0x10] ;  /* 0x0000040000077ab9 */ /* 0x000fe20000000800 */
[----:B------:R-:W-:Y:S01]  /*15460*/  USHF.L.U32 UR5, UR8, UR5, URZ ;  /* 0x0000000508057299 */ /* 0x000fe2000800063f */
[----:B------:R-:W-:Y:S01]  /*15470*/  IMAD.MOV.U32 R11, RZ, RZ, 0x1 ;  /* 0x00000001ff0b7424 */ /* 0x000fe200078e00ff */
[----:B------:R-:W-:Y:S01]  /*15480*/  UIMAD.WIDE.U32 UR6, UR6, UR7, URZ ;  /* 0x00000007060672a5 */ /* 0x000fe2000f8e003f */
[----:B------:R-:W-:Y:S01]  /*15490*/  LOP3.LUT R16, R2, 0x2, RZ, 0xfc, !PT ;  /* 0x0000000202107812 */ /* 0x000fe200078efcff */
[----:B------:R-:W-:Y:S01]  /*154a0*/  ULDC UR8, c[0x0][0x14] ;  /* 0x0000050000087ab9 */ /* 0x000fe20000000800 */
[----:B------:R-:W-:Y:S01]  /*154b0*/  ULDC UR4, c[0x0][0x600] ;  /* 0x0001800000047ab9 */ /* 0x000fe20000000800 */
[----:B------:R-:W-:-:S02]  /*154c0*/  UIMAD.WIDE.U32 UR30, UR6, UR8, URZ ;  /* 0x00000008061e72a5 */ /* 0x000fc4000f8e003f */
[----:B------:R-:W-:Y:S02]  /*154d0*/  UIMAD UR7, UR7, UR8, URZ ;  /* 0x00000008070772a4 */ /* 0x000fe4000f8e023f */
[----:B------:R-:W-:Y:S02]  /*154e0*/  UIADD3 UR4, UR4, -0x1, URZ ;  /* 0xffffffff04047890 */ /* 0x000fe4000fffe03f */
[----:B------:R-:W-:Y:S02]  /*154f0*/  ULOP3.LUT UR6, URZ, UR9, URZ, 0x33, !UPT ;  /* 0x000000093f067292 */ /* 0x000fe4000f8e333f */
[----:B------:R-:W-:Y:S01]  /*15500*/  UIADD3 UR7, UR31, UR7, URZ ;  /* 0x000000071f077290 */ /* 0x000fe2000fffe03f */
[----:B0-----:R-:W-:Y:S01]  /*15510*/  VIADD R0, R0, 0x7f ;  /* 0x0000007f00007836 */ /* 0x001fe20000000000 */
[----:B------:R-:W-:-:S04]  /*15520*/  ULDC.64 UR38, c[0x0][0x198] ;  /* 0x0000660000267ab9 */ /* 0x000fc80000000a00 */
[----:B------:R-:W-:-:S04]  /*15530*/  SHF.R.S32.HI R3, RZ, 0x1f, R0 ;  /* 0x0000001fff037819 */ /* 0x000fc80000011400 */
[----:B------:R-:W-:Y:S01]  /*15540*/  LEA.HI R3, R3, R0, RZ, 0x7 ;  /* 0x0000000003037211 */ /* 0x000fe200078f38ff */
[----:B------:R-:W-:Y:S01]  /*15550*/  IMAD.MOV.U32 R0, RZ, RZ, RZ ;  /* 0x000000ffff007224 */ /* 0x000fe200078e00ff */
[C---:B-1----:R-:W-:Y:S02]  /*15560*/  LOP3.LUT P2, RZ, R4.reuse, 0x7f, RZ, 0xc0, !PT ;  /* 0x0000007f04ff7812 */ /* 0x042fe4000784c0ff */
[----:B------:R-:W-:Y:S01]  /*15570*/  SHF.R.S32.HI R13, RZ, 0x7, R3 ;  /* 0x00000007ff0d7819 */ /* 0x000fe20000011403 */
[----:B------:R-:W-:Y:S01]  /*15580*/  IMAD.MOV.U32 R3, RZ, RZ, 0x1 ;  /* 0x00000001ff037424 */ /* 0x000fe200078e00ff */
[----:B------:R-:W-:-:S03]  /*15590*/  LOP3.LUT P0, RZ, R4, 0x1f, RZ, 0xc0, !PT ;  /* 0x0000001f04ff7812 */ /* 0x000fc6000780c0ff */
[----:B------:R-:W-:Y:S01]  /*155a0*/  VIADD R10, R13, 0x1 ;  /* 0x000000010d0a7836 */ /* 0x000fe20000000000 */
[----:B------:R-:W-:-:S13]  /*155b0*/  PLOP3.LUT P0, PT, P0, P2, PT, 0x8a, 0x0 ;  /* 0x000000000000781c */ /* 0x000fda0000705172 */
.L_x_396:
[----:B------:R-:W-:-:S03]  /*155c0*/  UMOV UR8, 0xffffffff ;  /* 0xffffffff00087882 */ /* 0x000fc60000000000 */
[----:B------:R-:W-:Y:S05]  /*155d0*/  BRA.DIV UR8, `(.L_x_385) ;  /* 0x0000000e08947947 */ /* 0x000fea000b800000 */
[----:B------:R-:W-:-:S13]  /*155e0*/  ELECT P6, URZ, PT ;  /* 0x00000000003f782f */ /* 0x000fda00038c0000 */
.L_x_405:
[----:B------:R-:W0:Y:S01]  /*155f0*/  LDC R4, c[0x0][0x28c] ;  /* 0x0000a300ff047b82 */ /* 0x000e220000000800 */
[----:B------:R-:W-:Y:S01]  /*15600*/  BSSY B1, `(.L_x_386) ;  /* 0x0000043000017945 */ /* 0x000fe20003800000 */
[----:B0-----:R-:W-:-:S13]  /*15610*/  ISETP.LT.OR P6, PT, R4, 0x1, !P6 ;  /* 0x000000010400780c */ /* 0x001fda00077c1670 */
[----:B------:R-:W-:Y:S05]  /*15620*/  @P6 BRA `(.L_x_387) ;  /* 0x0000000400006947 */ /* 0x000fea0003800000 */
[----:B------:R-:W-:Y:S02]  /*15630*/  IMAD R14, R7, 0xc0, RZ ;  /* 0x000000c0070e7824 */ /* 0x000fe400078e02ff */
[----:B------:R-:W-:Y:S02]  /*15640*/  IMAD R15, R9, 0xb0, RZ ;  /* 0x000000b0090f7824 */ /* 0x000fe400078e02ff */
[----:B------:R-:W-:Y:S02]  /*15650*/  IMAD.MOV.U32 R20, RZ, RZ, RZ ;  /* 0x000000ffff147224 */ /* 0x000fe400078e00ff */
[----:B------:R-:W-:Y:S02]  /*15660*/  IMAD.MOV.U32 R4, RZ, RZ, R10 ;  /* 0x000000ffff047224 */ /* 0x000fe400078e000a */
[----:B------:R-:W-:Y:S02]  /*15670*/  IMAD.MOV.U32 R5, RZ, RZ, R3 ;  /* 0x000000ffff057224 */ /* 0x000fe400078e0003 */
[----:B------:R-:W-:-:S07]  /*15680*/  IMAD.MOV.U32 R6, RZ, RZ, R0 ;  /* 0x000000ffff067224 */ /* 0x000fce00078e0000 */
.L_x_391:
[----:B------:R-:W0:Y:S01]  /*15690*/  S2R R12, SR_CgaCtaId ;  /* 0x00000000000c7919 */ /* 0x000e220000008800 */
[----:B------:R-:W-:Y:S01]  /*156a0*/  MOV R7, 0x400 ;  /* 0x0000040000077802 */ /* 0x000fe20000000f00 */
[----:B------:R-:W1:Y:S03]  /*156b0*/  @!P2 LDC R9, c[0x0][0x500] ;  /* 0x00014000ff09ab82 */ /* 0x000e660000000800 */
[----:B0-----:R-:W-:Y:S02]  /*156c0*/  LEA R19, R12, R7, 0x18 ;  /* 0x000000070c137211 */ /* 0x001fe400078ec0ff */
[----:B------:R-:W-:-:S03]  /*156d0*/  SHF.L.U32 R7, R5, 0x1f, RZ ;  /* 0x0000001f05077819 */ /* 0x000fc600000006ff */
[----:B------:R-:W-:-:S04]  /*156e0*/  IMAD R12, R6, 0x8, R19 ;  /* 0x00000008060c7824 */ /* 0x000fc800078e0213 */
[----:B------:R-:W0:Y:S02]  /*156f0*/  SYNCS.PHASECHK.TRANS64.TRYWAIT P1, [R12+URZ+0x10], R7 ;  /* 0x000010070c0075a7 */ /* 0x000e24000802017f */
[----:B01----:R-:W-:Y:S05]  /*15700*/  @!P1 BRA `(.L_x_388) ;  /* 0x0000000c00689947 */ /* 0x003fea0003800000 */
.L_x_406:
[----:B0-----:R-:W-:Y:S01]  /*15710*/  PRMT R7, R16, 0x9910, RZ ;  /* 0x0000991010077816 */ /* 0x001fe200000000ff */
[----:B------:R0:W-:Y:S03]  /*15720*/  @!P2 SYNCS.ARRIVE.TRANS64 RZ, [R12+URZ], R9 ;  /* 0x000000090cffa9a7 */ /* 0x0001e6000800003f */
[----:B------:R-:W-:-:S13]  /*15730*/  ISETP.NE.AND P1, PT, R7, 0x2, PT ;  /* 0x000000020700780c */ /* 0x000fda0003f25270 */
[----:B0-----:R-:W-:Y:S05]  /*15740*/  @P1 BRA `(.L_x_389) ;  /* 0x0000000000041947 */ /* 0x001fea0003800000 */
[----:B------:R-:W-:Y:S01]  /*15750*/  BPT.TRAP 0x1 ;  /* 0x000000040000795c */ /* 0x000fe20000300000 */
.L_x_389:
[----:B------:R-:W-:Y:S05]  /*15760*/  @P0 BRA `(.L_x_390) ;  /* 0x0000000000040947 */ /* 0x000fea0003800000 */
[----:B------:R-:W-:Y:S01]  /*15770*/  BPT.TRAP 0x1 ;  /* 0x000000040000795c */ /* 0x000fe20000300000 */
.L_x_390:
[--C-:B------:R-:W-:Y:S01]  /*15780*/  IMAD R7, R6, 0xc000, R19.reuse ;  /* 0x0000c00006077824 */ /* 0x100fe200078e0213 */
[----:B------:R-:W-:Y:S01]  /*15790*/  R2UR UR34, R20 ;  /* 0x00000000142272ca */ /* 0x000fe200000e0000 */
[----:B------:R-:W-:Y:S01]  /*157a0*/  IMAD R19, R6, 0xb000, R19 ;  /* 0x0000b00006137824 */ /* 0x000fe200078e0213 */
[----:B------:R-:W-:Y:S01]  /*157b0*/  R2UR UR33, R12 ;  /* 0x000000000c2172ca */ /* 0x000fe200000e0000 */
[----:B------:R-:W-:Y:S01]  /*157c0*/  VIADD R4, R4, 0xffffffff ;  /* 0xffffffff04047836 */ /* 0x000fe20000000000 */
[----:B------:R-:W-:Y:S01]  /*157d0*/  R2UR UR24, R7 ;  /* 0x00000000071872ca */ /* 0x000fe200000e0000 */
[----:B------:R-:W-:Y:S01]  /*157e0*/  UIADD3 UR14, UP0, UR38, 0xf0, URZ ;  /* 0x000000f0260e7890 */ /* 0x000fe2000ff1e03f */
[----:B------:R-:W-:Y:S01]  /*157f0*/  R2UR UR8, R19 ;  /* 0x00000000130872ca */ /* 0x000fe200000e0000 */
[----:B------:R-:W-:Y:S01]  /*15800*/  UIADD3 UR40, UP1, UR38, 0x1f0, URZ ;  /* 0x000001f026287890 */ /* 0x000fe2000ff3e03f */
[----:B------:R-:W-:Y:S01]  /*15810*/  R2UR UR36, R8 ;  /* 0x00000000082472ca */ /* 0x000fe200000e0000 */
[----:B------:R-:W-:Y:S01]  /*15820*/  UIADD3.X UR15, URZ, UR39, URZ, UP0, !UPT ;  /* 0x000000273f0f7290 */ /* 0x000fe200087fe43f */
[----:B------:R-:W-:Y:S01]  /*15830*/  R2UR UR35, R14 ;  /* 0x000000000e2372ca */ /* 0x000fe200000e0000 */
[----:B------:R-:W-:Y:S01]  /*15840*/  UIADD3.X UR41, URZ, UR39, URZ, UP1, !UPT ;  /* 0x000000273f297290 */ /* 0x000fe20008ffe43f */
[----:B------:R-:W-:Y:S01]  /*15850*/  R2UR UR19, R15 ;  /* 0x000000000f1372ca */ /* 0x000fe200000e0000 */
[----:B------:R-:W-:Y:S01]  /*15860*/  UIADD3 UR26, UR34, 0x40, URZ ;  /* 0x00000040221a7890 */ /* 0x000fe2000fffe03f */
[----:B------:R-:W-:Y:S01]  /*15870*/  ISETP.GT.AND P3, PT, R4, 0x1, PT ;  /* 0x000000010400780c */ /* 0x000fe20003f64270 */
[----:B------:R-:W-:Y:S01]  /*15880*/  VIADD R6, R6, 0x1 ;  /* 0x0000000106067836 */ /* 0x000fe20000000000 */
[----:B------:R-:W-:Y:S01]  /*15890*/  UMOV UR22, 0x0 ;  /* 0x0000000000167882 */ /* 0x000fe20000000000 */
[----:B------:R-:W-:Y:S01]  /*158a0*/  UIADD3 UR32, UR24, 0x100, URZ ;  /* 0x0000010018207890 */ /* 0x000fe2000fffe03f */
[----:B------:R-:W-:Y:S01]  /*158b0*/  VIADD R20, R20, 0x80 ;  /* 0x0000008014147836 */ /* 0x000fe20000000000 */
[----:B------:R-:W-:Y:S01]  /*158c0*/  UIADD3 UR24, UR24, 0x6100, URZ ;  /* 0x0000610018187890 */ /* 0x000fe2000fffe03f */
[----:B------:R-:W-:Y:S01]  /*158d0*/  ISETP.NE.AND P1, PT, R6, 0x2, PT ;  /* 0x000000020600780c */ /* 0x000fe20003f25270 */
[----:B------:R-:W-:-:S02]  /*158e0*/  UIADD3 UR16, UR8, 0x18100, URZ ;  /* 0x0001810008107890 */ /* 0x000fc4000fffe03f */
[----:B------:R-:W-:Y:S01]  /*158f0*/  UIADD3 UR8, UR8, 0x1d900, URZ ;  /* 0x0001d90008087890 */ /* 0x000fe2000fffe03f */
[----:B------:R-:W-:Y:S01]  /*15900*/  SEL R12, RZ, 0x1, P1 ;  /* 0x00000001ff0c7807 */ /* 0x000fe20000800000 */
[----:B------:R-:W-:Y:S01]  /*15910*/  UMOV UR23, 0x10000000 ;  /* 0x1000000000177882 */ /* 0x000fe20000000000 */
[----:B------:R-:W-:Y:S01]  /*15920*/  UMOV UR25, UR33 ;  /* 0x0000002100197c82 */ /* 0x000fe20008000000 */
[----:B------:R-:W-:Y:S01]  /*15930*/  UMOV UR28, UR36 ;  /* 0x00000024001c7c82 */ /* 0x000fe20008000000 */
[----:B------:R-:W-:Y:S01]  /*15940*/  UMOV UR27, UR35 ;  /* 0x00000023001b7c82 */ /* 0x000fe20008000000 */
[----:B------:R-:W-:Y:S01]  /*15950*/  UMOV UR17, UR33 ;  /* 0x0000002100117c82 */ /* 0x000fe20008000000 */
[----:B------:R-:W-:Y:S01]  /*15960*/  UMOV UR18, UR34 ;  /* 0x0000002200127c82 */ /* 0x000fe20008000000 */
[----:B------:R-:W-:Y:S01]  /*15970*/  UMOV UR20, UR36 ;  /* 0x0000002400147c82 */ /* 0x000fe20008000000 */
[----:B------:R0:W-:Y:S01]  /*15980*/  UTMALDG.3D [UR32], [UR14], desc[UR22] ;  /* 0x000016200e0075b4 */ /* 0x0001e20008011000 */
[----:B------:R-:W-:Y:S01]  /*15990*/  UMOV UR9, UR33 ;  /* 0x0000002100097c82 */ /* 0x000fe20008000000 */
[----:B------:R-:W-:Y:S01]  /*159a0*/  UMOV UR11, UR19 ;  /* 0x00000013000b7c82 */ /* 0x000fe20008000000 */
[----:B------:R-:W-:Y:S01]  /*159b0*/  UMOV UR12, UR36 ;  /* 0x00000024000c7c82 */ /* 0x000fe20008000000 */
[----:B------:R-:W-:Y:S01]  /*159c0*/  UMOV UR10, UR26 ;  /* 0x0000001a000a7c82 */ /* 0x000fe20008000000 */
[----:B------:R-:W-:-:S02]  /*159d0*/  LOP3.LUT R5, R5, R12, RZ, 0x3c, !PT ;  /* 0x0000000c05057212 */ /* 0x000fc400078e3cff */
[----:B------:R-:W-:Y:S01]  /*159e0*/  SEL R6, R6, RZ, P1 ;  /* 0x000000ff06067207 */ /* 0x000fe20000800000 */
[----:B------:R0:W-:Y:S01]  /*159f0*/  UTMALDG.3D [UR24], [UR14], desc[UR22] ;  /* 0x000016180e0075b4 */ /* 0x0001e20008011000 */
[----:B------:R0:W-:Y:S01]  /*15a00*/  UTMALDG.3D [UR16], [UR40], desc[UR22] ;  /* 0x00001610280075b4 */ /* 0x0001e20008011000 */
[----:B------:R0:W-:Y:S02]  /*15a10*/  UTMALDG.3D [UR8], [UR40], desc[UR22] ;  /* 0x00001608280075b4 */ /* 0x0001e40008011000 */
[----:B0-----:R-:W-:Y:S05]  /*15a20*/  @P3 BRA `(.L_x_391) ;  /* 0xfffffffc00183947 */ /* 0x001fea000383ffff */
.L_x_387:
[----:B------:R-:W-:Y:S05]  /*15a30*/  BSYNC B1 ;  /* 0x0000000000017941 */ /* 0x000fea0003800000 */
.L_x_386:
[----:B------:R-:W-:Y:S01]  /*15a40*/  LOP3.LUT P3, RZ, R11, 0xff, RZ, 0xc0, !PT ;  /* 0x000000ff0bff7812 */ /* 0x000fe2000786c0ff */
[----:B------:R-:W-:Y:S01]  /*15a50*/  IMAD.IADD R0, R13, 0x1, R0 ;  /* 0x000000010d007824 */ /* 0x000fe200078e0200 */
[----:B------:R-:W-:Y:S01]  /*15a60*/  IADD3 R18, P4, R18, UR30, RZ ;  /* 0x0000001e12127c10 */ /* 0x000fe2000ff9e0ff */
[----:B------:R-:W-:Y:S01]  /*15a70*/  ULDC.64 UR8, c[0x0][0x650] ;  /* 0x0001940000087ab9 */ /* 0x000fe20000000a00 */
[----:B------:R-:W-:Y:S01]  /*15a80*/  BSSY B1, `(.L_x_392) ;  /* 0x000006e000017945 */ /* 0x000fe20003800000 */
[----:B------:R-:W-:Y:S01]  /*15a90*/  IMAD.MOV.U32 R7, RZ, RZ, -0x1 ;  /* 0xffffffffff077424 */ /* 0x000fe200078e00ff */
[----:B------:R-:W-:Y:S01]  /*15aa0*/  SHF.R.U32.HI R4, RZ, 0x1, R0 ;  /* 0x00000001ff047819 */ /* 0x000fe20000011600 */
[----:B------:R-:W-:Y:S01]  /*15ab0*/  IMAD.MOV.U32 R9, RZ, RZ, -0x1 ;  /* 0xffffffffff097424 */ /* 0x000fe200078e00ff */
[----:B------:R-:W-:Y:S01]  /*15ac0*/  ISETP.GT.U32.AND P1, PT, R0, 0x1, PT ;  /* 0x000000010000780c */ /* 0x000fe20003f24070 */
[----:B------:R-:W-:Y:S01]  /*15ad0*/  IMAD.MOV.U32 R8, RZ, RZ, -0x1 ;  /* 0xffffffffff087424 */ /* 0x000fe200078e00ff */
[----:B------:R-:W-:-:S02]  /*15ae0*/  LOP3.LUT R4, R4, 0x1, RZ, 0xc0, !PT ;  /* 0x0000000104047812 */ /* 0x000fc400078ec0ff */
[----:B------:R-:W-:Y:S01]  /*15af0*/  ISETP.LT.U32.AND P1, PT, R13, 0x2, P1 ;  /* 0x000000020d00780c */ /* 0x000fe20000f21070 */
[----:B------:R-:W0:Y:S01]  /*15b00*/  @P3 S2R R6, SR_CgaCtaId ;  /* 0x0000000000063919 */ /* 0x000e220000008800 */
[----:B------:R-:W-:Y:S02]  /*15b10*/  @P3 MOV R5, 0x400 ;  /* 0x0000040000053802 */ /* 0x000fe40000000f00 */
[----:B------:R-:W-:Y:S02]  /*15b20*/  IADD3.X R17, R17, UR7, RZ, P4, !PT ;  /* 0x0000000711117c10 */ /* 0x000fe4000a7fe4ff */
[----:B------:R-:W-:Y:S02]  /*15b30*/  ISETP.GE.U32.AND P4, PT, R18, UR8, PT ;  /* 0x0000000812007c0c */ /* 0x000fe4000bf86070 */
[----:B------:R-:W-:Y:S02]  /*15b40*/  LOP3.LUT R0, R0, 0x1, RZ, 0xc0, !PT ;  /* 0x0000000100007812 */ /* 0x000fe400078ec0ff */
[----:B------:R-:W-:-:S02]  /*15b50*/  PRMT R11, RZ, 0x7610, R11 ;  /* 0x00007610ff0b7816 */ /* 0x000fc4000000000b */
[----:B0-----:R-:W-:-:S04]  /*15b60*/  @P3 LEA R5, R6, R5, 0x18 ;  /* 0x0000000506053211 */ /* 0x001fc800078ec0ff */
[----:B------:R0:W-:Y:S01]  /*15b70*/  @P3 SYNCS.ARRIVE.TRANS64.A1T0 RZ, [R5+URZ+0x38], RZ ;  /* 0x000038ff05ff39a7 */ /* 0x0001e2000810003f */
[----:B------:R-:W-:Y:S02]  /*15b80*/  ISETP.NE.U32.AND P3, PT, R4, 0x1, PT ;  /* 0x000000010400780c */ /* 0x000fe40003f65070 */
[----:B------:R-:W-:Y:S02]  /*15b90*/  SEL R4, RZ, 0x1, !P1 ;  /* 0x00000001ff047807 */ /* 0x000fe40004800000 */
[----:B------:R-:W-:Y:S02]  /*15ba0*/  ISETP.GE.U32.AND.EX P1, PT, R17, UR9, PT, P4 ;  /* 0x0000000911007c0c */ /* 0x000fe4000bf26140 */
[----:B------:R-:W-:-:S04]  /*15bb0*/  ISETP.GT.U32.AND P3, PT, R13, 0x1, !P3 ;  /* 0x000000010d00780c */ /* 0x000fc80005f64070 */
[----:B0-----:R-:W-:-:S04]  /*15bc0*/  SEL R5, RZ, 0x1, !P3 ;  /* 0x00000001ff057807 */ /* 0x001fc80005800000 */
[--C-:B------:R-:W-:Y:S02]  /*15bd0*/  LOP3.LUT R3, R5, R3, R4.reuse, 0x96, !PT ;  /* 0x0000000305037212 */ /* 0x100fe400078e9604 */
[----:B------:R-:W-:Y:S01]  /*15be0*/  PRMT R4, RZ, 0x7610, R4 ;  /* 0x00007610ff047816 */ /* 0x000fe20000000004 */
[----:B------:R-:W-:Y:S06]  /*15bf0*/  @P1 BRA `(.L_x_393) ;  /* 0x0000000400581947 */ /* 0x000fec0003800000 */
[----:B------:R-:W-:Y:S01]  /*15c00*/  ULDC.64 UR8, c[0x0][0x628] ;  /* 0x00018a0000087ab9 */ /* 0x000fe20000000a00 */
[----:B------:R-:W0:Y:S01]  /*15c10*/  S2R R14, SR_CTAID.X ;  /* 0x00000000000e7919 */ /* 0x000e220000002500 */
[----:B------:R-:W-:Y:S01]  /*15c20*/  ISETP.NE.U32.AND P1, PT, RZ, UR8, PT ;  /* 0x00000008ff007c0c */ /* 0x000fe2000bf25070 */
[----:B------:R-:W-:Y:S01]  /*15c30*/  ULDC UR11, c[0x0][0x630] ;  /* 0x00018c00000b7ab9 */ /* 0x000fe20000000800 */
[----:B------:R-:W-:Y:S01]  /*15c40*/  IMAD.MOV.U32 R4, RZ, RZ, R18 ;  /* 0x000000ffff047224 */ /* 0x000fe200078e0012 */
[----:B------:R-:W1:Y:S01]  /*15c50*/  S2R R12, SR_CTAID.Y ;  /* 0x00000000000c7919 */ /* 0x000e620000002600 */
[----:B------:R-:W-:Y:S01]  /*15c60*/  ISETP.NE.AND.EX P1, PT, RZ, UR9, PT, P1 ;  /* 0x00000009ff007c0c */ /* 0x000fe2000bf25310 */
[----:B------:R-:W-:-:S12]  /*15c70*/  IMAD.MOV.U32 R5, RZ, RZ, R17 ;  /* 0x000000ffff057224 */ /* 0x000fd800078e0011 */
[----:B------:R-:W-:Y:S05]  /*15c80*/  @!P1 BRA `(.L_x_394) ;  /* 0x0000000000289947 */ /* 0x000fea0003800000 */
[----:B------:R-:W-:Y:S02]  /*15c90*/  ULDC UR10, c[0x0][0x634] ;  /* 0x00018d00000a7ab9 */ /* 0x000fe40000000800 */
[----:B------:R-:W-:-:S05]  /*15ca0*/  IADD3 R9, P1, R18, UR10, RZ ;  /* 0x0000000a12097c10 */ /* 0x000fca000ff3e0ff */
[----:B------:R-:W-:-:S04]  /*15cb0*/  IMAD.X R15, RZ, RZ, R17, P1 ;  /* 0x000000ffff0f7224 */ /* 0x000fc800008e0611 */
[----:B------:R-:W-:-:S04]  /*15cc0*/  IMAD.WIDE.U32 R6, R15, UR8, RZ ;  /* 0x000000080f067c25 */ /* 0x000fc8000f8e00ff */
[----:B------:R-:W-:-:S04]  /*15cd0*/  IMAD.WIDE.U32 R6, P1, R9, UR9, R6 ;  /* 0x0000000909067c25 */ /* 0x000fc8000f820006 */
[----:B------:R-:W-:-:S04]  /*15ce0*/  IMAD.WIDE.U32 R8, R9, UR8, RZ ;  /* 0x0000000809087c25 */ /* 0x000fc8000f8e00ff */
[----:B------:R-:W-:Y:S01]  /*15cf0*/  IMAD.X R5, RZ, RZ, RZ, P1 ;  /* 0x000000ffff057224 */ /* 0x000fe200008e06ff */
[----:B------:R-:W-:Y:S01]  /*15d00*/  IADD3 RZ, P1, R9, R6, RZ ;  /* 0x0000000609ff7210 */ /* 0x000fe20007f3e0ff */
[----:B------:R-:W-:-:S04]  /*15d10*/  IMAD.MOV.U32 R4, RZ, RZ, R7 ;  /* 0x000000ffff047224 */ /* 0x000fc800078e0007 */
[----:B------:R-:W-:-:S08]  /*15d20*/  IMAD.WIDE.U32.X R4, R15, UR9, R4, P1 ;  /* 0x000000090f047c25 */ /* 0x000fd000088e0404 */
.L_x_394:
[--C-:B------:R-:W-:Y:S01]  /*15d30*/  SHF.R.U64 R8, R4, UR11, R5.reuse ;  /* 0x0000000b04087c19 */ /* 0x100fe20008001205 */
[----:B------:R-:W-:Y:S01]  /*15d40*/  ULDC.64 UR8, c[0x0][0x620] ;  /* 0x0001880000087ab9 */ /* 0x000fe20000000a00 */
[----:B------:R-:W-:Y:S01]  /*15d50*/  SHF.R.U32.HI R4, RZ, UR11, R5 ;  /* 0x0000000bff047c19 */ /* 0x000fe20008011605 */
[----:B------:R-:W-:Y:S01]  /*15d60*/  IMAD.MOV.U32 R5, RZ, RZ, R17 ;  /* 0x000000ffff057224 */ /* 0x000fe200078e0011 */
[----:B------:R-:W-:Y:S01]  /*15d70*/  IADD3 R7, P1, RZ, -R8, RZ ;  /* 0x80000008ff077210 */ /* 0x000fe20007f3e0ff */
[----:B------:R-:W2:Y:S01]  /*15d80*/  LDC R25, c[0x0][0x144] ;  /* 0x00005100ff197b82 */ /* 0x000ea20000000800 */
[----:B0-----:R-:W-:Y:S01]  /*15d90*/  I2FP.F32.U32 R9, R14 ;  /* 0x0000000e00097245 */ /* 0x001fe20000201000 */
[----:B------:R-:W-:Y:S01]  /*15da0*/  ULDC.64 UR12, c[0x0][0x640] ;  /* 0x00019000000c7ab9 */ /* 0x000fe20000000a00 */
[----:B------:R-:W-:Y:S01]  /*15db0*/  ULDC UR10, c[0x0][0x608] ;  /* 0x00018200000a7ab9 */ /* 0x000fe20000000800 */
[----:B------:R-:W-:Y:S01]  /*15dc0*/  IMAD.X R4, RZ, RZ, ~R4, P1 ;  /* 0x000000ffff047224 */ /* 0x000fe200008e0e04 */
[----:B------:R-:W-:-:S03]  /*15dd0*/  ISETP.NE.U32.AND P1, PT, RZ, UR12, PT ;  /* 0x0000000cff007c0c */ /* 0x000fc6000bf25070 */
[----:B------:R-:W-:Y:S01]  /*15de0*/  IMAD R6, R4, UR8, RZ ;  /* 0x0000000804067c24 */ /* 0x000fe2000f8e02ff */
[----:B------:R-:W0:Y:S01]  /*15df0*/  LDC R19, c[0x0][0x148] ;  /* 0x00005200ff137b82 */ /* 0x000e220000000800 */
[----:B------:R-:W-:Y:S01]  /*15e00*/  IMAD.MOV.U32 R4, RZ, RZ, R18 ;  /* 0x000000ffff047224 */ /* 0x000fe200078e0012 */
[----:B------:R-:W-:-:S03]  /*15e10*/  ISETP.NE.AND.EX P1, PT, RZ, UR13, PT, P1 ;  /* 0x0000000dff007c0c */ /* 0x000fc6000bf25310 */
[----:B------:R-:W-:Y:S01]  /*15e20*/  IMAD.WIDE.U32 R4, R7, UR8, R4 ;  /* 0x0000000807047c25 */ /* 0x000fe2000f8e0004 */
[----:B------:R-:W-:-:S03]  /*15e30*/  ULDC UR8, c[0x0][0x150] ;  /* 0x0000540000087ab9 */ /* 0x000fc60000000800 */
[----:B------:R-:W-:Y:S02]  /*15e40*/  IMAD R7, R7, UR9, R6 ;  /* 0x0000000907077c24 */ /* 0x000fe4000f8e0206 */
[----:B------:R-:W-:Y:S01]  /*15e50*/  FMUL R6, R9, UR8 ;  /* 0x0000000809067c20 */ /* 0x000fe20008400000 */
[----:B------:R-:W-:Y:S01]  /*15e60*/  ULDC UR8, c[0x0][0x618] ;  /* 0x0001860000087ab9 */ /* 0x000fe20000000800 */
[----:B------:R-:W-:Y:S01]  /*15e70*/  ULDC UR9, c[0x0][0x154] ;  /* 0x0000550000097ab9 */ /* 0x000fe20000000800 */
[----:B------:R-:W-:-:S03]  /*15e80*/  IMAD.IADD R5, R5, 0x1, R7 ;  /* 0x0000000105057824 */ /* 0x000fc600078e0207 */
[----:B------:R-:W3:Y:S02]  /*15e90*/  F2I.U32.TRUNC.NTZ R6, R6 ;  /* 0x0000000600067305 */ /* 0x000ee4000020f000 */
[----:B------:R-:W-:Y:S02]  /*15ea0*/  SHF.R.U64 R9, R4, UR8, R5 ;  /* 0x0000000804097c19 */ /* 0x000fe40008001205 */
[----:B-1----:R-:W-:-:S05]  /*15eb0*/  I2FP.F32.U32 R4, R12 ;  /* 0x0000000c00047245 */ /* 0x002fca0000201000 */
[----:B------:R-:W-:Y:S01]  /*15ec0*/  FMUL R21, R4, UR9 ;  /* 0x0000000904157c20 */ /* 0x000fe20008400000 */
[----:B------:R-:W-:Y:S01]  /*15ed0*/  SHF.R.U32.HI R4, RZ, UR8, R5 ;  /* 0x00000008ff047c19 */ /* 0x000fe20008011605 */
[----:B------:R-:W-:-:S03]  /*15ee0*/  ULDC UR8, c[0x0][0x658] ;  /* 0x0001960000087ab9 */ /* 0x000fc60000000800 */
[--C-:B------:R-:W-:Y:S01]  /*15ef0*/  SHF.R.U64 R20, R9, UR10, R4.reuse ;  /* 0x0000000a09147c19 */ /* 0x100fe20008001204 */
[----:B------:R-:W1:Y:S01]  /*15f00*/  F2I.U32.TRUNC.NTZ R21, R21 ;  /* 0x0000001500157305 */ /* 0x000e62000020f000 */
[----:B------:R-:W-:Y:S01]  /*15f10*/  SHF.R.U32.HI R5, RZ, UR10, R4 ;  /* 0x0000000aff057c19 */ /* 0x000fe20008011604 */
[----:B---3--:R-:W-:-:S03]  /*15f20*/  IMAD.MOV R6, RZ, RZ, -R6 ;  /* 0x000000ffff067224 */ /* 0x008fc600078e0a06 */
[--C-:B------:R-:W-:Y:S01]  /*15f30*/  SHF.R.U64 R15, R20, UR8, R5.reuse ;  /* 0x00000008140f7c19 */ /* 0x100fe20008001205 */
[----:B--2---:R-:W-:Y:S01]  /*15f40*/  IMAD R14, R25, R6, R14 ;  /* 0x00000006190e7224 */ /* 0x004fe200078e020e */
[----:B------:R-:W-:-:S03]  /*15f50*/  SHF.R.U32.HI R23, RZ, UR8, R5 ;  /* 0x00000008ff177c19 */ /* 0x000fc60008011605 */
[----:B------:R-:W-:Y:S02]  /*15f60*/  IMAD.MOV.U32 R4, RZ, RZ, R15 ;  /* 0x000000ffff047224 */ /* 0x000fe400078e000f */
[----:B------:R-:W-:Y:S01]  /*15f70*/  IMAD.MOV.U32 R5, RZ, RZ, R23 ;  /* 0x000000ffff057224 */ /* 0x000fe200078e0017 */
[----:B------:R-:W-:Y:S06]  /*15f80*/  @!P1 BRA `(.L_x_395) ;  /* 0x0000000000289947 */ /* 0x000fec0003800000 */
[----:B------:R-:W-:Y:S02]  /*15f90*/  ULDC UR8, c[0x0][0x64c] ;  /* 0x0001930000087ab9 */ /* 0x000fe40000000800 */
[----:B------:R-:W-:-:S05]  /*15fa0*/  IADD3 R5, P1, R15, UR8, RZ ;  /* 0x000000080f057c10 */ /* 0x000fca000ff3e0ff */
[----:B------:R-:W-:-:S04]  /*15fb0*/  IMAD.X R23, RZ, RZ, R23, P1 ;  /* 0x000000ffff177224 */ /* 0x000fc800008e0617 */
[----:B------:R-:W-:-:S04]  /*15fc0*/  IMAD.WIDE.U32 R6, R23, UR12, RZ ;  /* 0x0000000c17067c25 */ /* 0x000fc8000f8e00ff */
[----:B------:R-:W-:-:S04]  /*15fd0*/  IMAD.WIDE.U32 R6, P1, R5, UR13, R6 ;  /* 0x0000000d05067c25 */ /* 0x000fc8000f820006 */
[----:B------:R-:W-:-:S04]  /*15fe0*/  IMAD.WIDE.U32 R4, R5, UR12, RZ ;  /* 0x0000000c05047c25 */ /* 0x000fc8000f8e00ff */
[----:B------:R-:W-:Y:S01]  /*15ff0*/  IMAD.MOV.U32 R4, RZ, RZ, R7 ;  /* 0x000000ffff047224 */ /* 0x000fe200078e0007 */
[----:B------:R-:W-:Y:S01]  /*16000*/  IADD3 RZ, P3, R5, R6, RZ ;  /* 0x0000000605ff7210 */ /* 0x000fe20007f7e0ff */
[----:B------:R-:W-:-:S04]  /*16010*/  IMAD.X R5, RZ, RZ, RZ, P1 ;  /* 0x000000ffff057224 */ /* 0x000fc800008e06ff */
[----:B------:R-:W-:-:S08]  /*16020*/  IMAD.WIDE.U32.X R4, R23, UR13, R4, P3 ;  /* 0x0000000d17047c25 */ /* 0x000fd000098e0404 */
.L_x_395:
[----:B------:R-:W2:Y:S01]  /*16030*/  LDC R6, c[0x0][0x65c] ;  /* 0x00019700ff067b82 */ /* 0x000ea20000000800 */
[----:B------:R-:W-:Y:S01]  /*16040*/  ULDC UR8, c[0x0][0x648] ;  /* 0x0001920000087ab9 */ /* 0x000fe20000000800 */
[----:B------:R-:W-:Y:S01]  /*16050*/  LOP3.LUT R20, R20, UR6, RZ, 0xc0, !PT ;  /* 0x0000000614147c12 */ /* 0x000fe2000f8ec0ff */
[----:B-1----:R-:W-:Y:S01]  /*16060*/  IMAD.MOV R21, RZ, RZ, -R21 ;  /* 0x000000ffff157224 */ /* 0x002fe200078e0a15 */
[----:B------:R-:W-:Y:S01]  /*16070*/  SHF.R.U64 R5, R4, UR8, R5 ;  /* 0x0000000804057c19 */ /* 0x000fe20008001205 */
[----:B------:R-:W-:Y:S01]  /*16080*/  ULDC UR8, c[0x0][0x638] ;  /* 0x00018e0000087ab9 */ /* 0x000fe20000000800 */
[----:B------:R-:W-:-:S03]  /*16090*/  ULDC UR9, c[0x0][0x610] ;  /* 0x0001840000097ab9 */ /* 0x000fc60000000800 */
[----:B------:R-:W-:Y:S02]  /*160a0*/  IMAD.MOV R4, RZ, RZ, -R5 ;  /* 0x000000ffff047224 */ /* 0x000fe400078e0a05 */
[----:B------:R-:W-:Y:S02]  /*160b0*/  IMAD R5, R5, UR5, R20 ;  /* 0x0000000505057c24 */ /* 0x000fe4000f8e0214 */
[----:B------:R-:W-:Y:S01]  /*160c0*/  IMAD R15, R4, UR8, R15 ;  /* 0x00000008040f7c24 */ /* 0x000fe2000f8e020f */
[----:B------:R-:W-:Y:S01]  /*160d0*/  ULDC UR8, c[0x0][0x600] ;  /* 0x0001800000087ab9 */ /* 0x000fe20000000800 */
[----:B------:R-:W-:Y:S01]  /*160e0*/  IMAD.MOV.U32 R4, RZ, RZ, 0x1 ;  /* 0x00000001ff047424 */ /* 0x000fe200078e00ff */
[----:B--2---:R-:W-:Y:S02]  /*160f0*/  ISETP.NE.AND P1, PT, R6, 0x1, PT ;  /* 0x000000010600780c */ /* 0x004fe40003f25270 */
[----:B------:R-:W-:-:S05]  /*16100*/  LOP3.LUT R6, R9, UR4, RZ, 0xc0, !PT ;  /* 0x0000000409067c12 */ /* 0x000fca000f8ec0ff */
[----:B------:R-:W-:-:S06]  /*16110*/  IMAD R15, R15, UR8, R6 ;  /* 0x000000080f0f7c24 */ /* 0x000fcc000f8e0206 */
[----:B0-----:R-:W-:-:S04]  /*16120*/  @P1 IMAD R14, R19, R21, R12 ;  /* 0x00000015130e1224 */ /* 0x001fc800078e020c */
[----:B------:R-:W-:-:S05]  /*16130*/  IMAD R14, R5, UR9, R14 ;  /* 0x00000009050e7c24 */ /* 0x000fca000f8e020e */
[----:B------:R-:W-:Y:S02]  /*16140*/  SEL R9, R15, R14, !P1 ;  /* 0x0000000e0f097207 */ /* 0x000fe40004800000 */
[----:B------:R-:W-:-:S07]  /*16150*/  SEL R7, R14, R15, !P1 ;  /* 0x0000000f0e077207 */ /* 0x000fce0004800000 */
.L_x_393:
[----:B------:R-:W-:Y:S05]  /*16160*/  BSYNC B1 ;  /* 0x0000000000017941 */ /* 0x000fea0003800000 */
.L_x_392:
[----:B------:R-:W-:-:S13]  /*16170*/  LOP3.LUT P1, RZ, R4, 0xff, RZ, 0xc0, !PT ;  /* 0x000000ff04ff7812 */ /* 0x000fda000782c0ff */
[----:B------:R-:W-:Y:S05]  /*16180*/  @P1 BRA `(.L_x_396) ;  /* 0xfffffff4000c1947 */ /* 0x000fea000383ffff */
[----:B------:R-:W-:Y:S05]  /*16190*/  BSYNC B0 ;  /* 0x0000000000007941 */ /* 0x000fea0003800000 */
.L_x_384:
[----:B------:R-:W-:-:S03]  /*161a0*/  UMOV UR8, 0xffffffff ;  /* 0xffffffff00087882 */ /* 0x000fc60000000000 */
[----:B------:R-:W-:Y:S05]  /*161b0*/  BRA.DIV UR8, `(.L_x_397) ;  /* 0x0000000208d07947 */ /* 0x000fea000b800000 */
[----:B------:R-:W-:-:S13]  /*161c0*/  ELECT P6, URZ, PT ;  /* 0x00000000003f782f */ /* 0x000fda00038c0000 */
.L_x_409:
[----:B------:R-:W-:Y:S04]  /*161d0*/  BSSY B0, `(.L_x_398) ;  /* 0x0000019000007945 */ /* 0x000fe80003800000 */
[----:B------:R-:W-:Y:S05]  /*161e0*/  @!P6 BRA `(.L_x_399) ;  /* 0x00000000005ce947 */ /* 0x000fea0003800000 */
[----:B------:R-:W-:-:S04]  /*161f0*/  LOP3.LUT R2, R2, 0x2, RZ, 0xfc, !PT ;  /* 0x0000000202027812 */ /* 0x000fc800078efcff */
[----:B------:R-:W-:-:S13]  /*16200*/  ISETP.NE.AND P0, PT, R2, 0x3, PT ;  /* 0x000000030200780c */ /* 0x000fda0003f05270 */
[----:B------:R-:W-:Y:S05]  /*16210*/  @!P0 BRA `(.L_x_400) ;  /* 0x0000000000048947 */ /* 0x000fea0003800000 */
[----:B------:R-:W-:Y:S01]  /*16220*/  BPT.TRAP 0x1 ;  /* 0x000000040000795c */ /* 0x000fe20000300000 */
.L_x_400:
[----:B------:R-:W0:Y:S01]  /*16230*/  S2R R5, SR_CgaCtaId ;  /* 0x0000000000057919 */ /* 0x000e220000008800 */
[----:B------:R-:W-:Y:S02]  /*16240*/  MOV R2, 0x400 ;  /* 0x0000040000027802 */ /* 0x000fe40000000f00 */
[----:B------:R-:W-:Y:S02]  /*16250*/  SHF.L.U32 R4, R3, 0x1f, RZ ;  /* 0x0000001f03047819 */ /* 0x000fe400000006ff */
[----:B0-----:R-:W-:-:S05]  /*16260*/  LEA R5, R5, R2, 0x18 ;  /* 0x0000000205057211 */ /* 0x001fca00078ec0ff */
[----:B------:R-:W-:-:S04]  /*16270*/  VIADD R5, R5, 0x10 ;  /* 0x0000001005057836 */ /* 0x000fc80000000000 */
[C---:B------:R-:W-:Y:S02]  /*16280*/  IMAD R7, R0.reuse, 0x8, R5 ;  /* 0x0000000800077824 */ /* 0x040fe400078e0205 */
[----:B------:R-:W-:Y:S02]  /*16290*/  VIADD R0, R0, 0x1 ;  /* 0x0000000100007836 */ /* 0x000fe40000000000 */
[----:B------:R-:W0:Y:S03]  /*162a0*/  SYNCS.PHASECHK.TRANS64.TRYWAIT P0, [R7+URZ], R4 ;  /* 0x00000004070075a7 */ /* 0x000e26000800017f */
[----:B------:R-:W-:-:S04]  /*162b0*/  ISETP.NE.AND P1, PT, R0, 0x2, PT ;  /* 0x000000020000780c */ /* 0x000fc80003f25270 */
[----:B------:R-:W-:Y:S02]  /*162c0*/  SEL R2, RZ, 0x1, P1 ;  /* 0x00000001ff027807 */ /* 0x000fe40000800000 */
[----:B------:R-:W-:Y:S02]  /*162d0*/  SEL R0, R0, RZ, P1 ;  /* 0x000000ff00007207 */ /* 0x000fe40000800000 */
[----:B------:R-:W-:Y:S01]  /*162e0*/  LOP3.LUT R2, R3, R2, RZ, 0x3c, !PT ;  /* 0x0000000203027212 */ /* 0x000fe200078e3cff */
[----:B0-----:R-:W-:Y:S06]  /*162f0*/  @!P0 BRA `(.L_x_401) ;  /* 0x0000000000a08947 */ /* 0x001fec0003800000 */
.L_x_410:
[----:B------:R-:W-:Y:S01]  /*16300*/  IMAD R5, R0, 0x8, R5 ;  /* 0x0000000800057824 */ /* 0x000fe200078e0205 */
[----:B------:R-:W-:-:S07]  /*16310*/  SHF.L.U32 R0, R2, 0x1f, RZ ;  /* 0x0000001f02007819 */ /* 0x000fce00000006ff */
.L_x_402:
[----:B-1----:R1:W2:Y:S02]  /*16320*/  SYNCS.PHASECHK.TRANS64.TRYWAIT P0, [R5+URZ], R0 ;  /* 0x00000000050075a7 */ /* 0x0022a4000800017f */
[----:B--2---:R-:W-:Y:S05]  /*16330*/  @!P0 NANOSLEEP.SYNCS 0x989680 ;  /* 0x009896800000895d */ /* 0x004fea0003900000 */
[----:B------:R-:W2:Y:S02]  /*16340*/  @!P0 SYNCS.PHASECHK.TRANS64 P0, [R5+URZ], R0 ;  /* 0x00000000050085a7 */ /* 0x000ea4000800007f */
[----:B--2---:R-:W-:Y:S05]  /*16350*/  @!P0 BRA `(.L_x_402) ;  /* 0xfffffffc00f08947 */ /* 0x004fea000383ffff */
.L_x_399:
[----:B------:R-:W-:Y:S05]  /*16360*/  BSYNC B0 ;  /* 0x0000000000007941 */ /* 0x000fea0003800000 */
.L_x_398:
[----:B------:R-:W-:Y:S05]  /*16370*/  EXIT ;  /* 0x000000000000794d */ /* 0x000fea0003800000 */
.L_x_17:
[----:B----4-:R4:W0:Y:S02]  /*16380*/  SYNCS.PHASECHK.TRANS64.TRYWAIT P1, [R3+URZ], R0 ;  /* 0x00000000030075a7 */ /* 0x010824000802017f */
[----:B0-----:R-:W-:Y:S05]  /*16390*/  @!P1 NANOSLEEP.SYNCS 0x989680 ;  /* 0x009896800000995d */ /* 0x001fea0003900000 */
[----:B------:R-:W0:Y:S02]  /*163a0*/  @!P1 SYNCS.PHASECHK.TRANS64 P1, [R3+URZ], R0 ;  /* 0x00000000030095a7 */ /* 0x000e24000802007f */
[----:B0-----:R-:W-:Y:S05]  /*163b0*/  @!P1 BRA `(.L_x_17) ;  /* 0xfffffffc00f09947 */ /* 0x001fea000383ffff */
[----:B------:R-:W-:Y:S05]  /*163c0*/  BRA `(.L_x_16) ;  /* 0xfffffeac00887947 */ /* 0x000fea000383ffff */
.L_x_22:
[----:B--2---:R-:W-:-:S04]  /*163d0*/  IMAD.U32 R5, RZ, RZ, UR4 ;  /* 0x00000004ff057e24 */ /* 0x004fc8000f8e00ff */
[----:B------:R2:W3:Y:S03]  /*163e0*/  SYNCS.PHASECHK.TRANS64.TRYWAIT P1, [R5+URZ], R4 ;  /* 0x00000004050075a7 */ /* 0x0004e6000802017f */
[----:B---3--:R-:W-:Y:S05]  /*163f0*/  @!P1 NANOSLEEP.SYNCS 0x989680 ;  /* 0x009896800000995d */ /* 0x008fea0003900000 */
[----:B------:R-:W3:Y:S02]  /*16400*/  @!P1 SYNCS.PHASECHK.TRANS64 P1, [R5+URZ], R4 ;  /* 0x00000004050095a7 */ /* 0x000ee4000802007f */
[----:B---3--:R-:W-:Y:S05]  /*16410*/  @!P1 BRA `(.L_x_22) ;  /* 0xfffffffc00ec9947 */ /* 0x008fea000383ffff */
[----:B------:R-:W-:Y:S05]  /*16420*/  BRA `(.L_x_21) ;  /* 0xfffffef000907947 */ /* 0x000fea000383ffff */
.L_x_385:
[----:B------:R-:W-:Y:S01]  /*16430*/  BSSY B1, `(.L_x_403) ;  /* 0x0000006000017945 */ /* 0x000fe20003800000 */
[----:B------:R-:W-:-:S07]  /*16440*/  IMAD.MOV.U32 R15, RZ, RZ, -0x1 ;  /* 0xffffffffff0f7424 */ /* 0x000fce00078e00ff */
[----:B------:R-:W-:Y:S05]  /*16450*/  WARPSYNC.COLLECTIVE R15, `(.L_x_404) ;  /* 0x000000000f0c7348 */ /* 0x000fea0003c00000 */
[----:B------:R-:W-:Y:S02]  /*16460*/  ELECT P6, UR62, PT ;  /* 0x00000000003e782f */ /* 0x000fe400038c0000 */
[----:B------:R-:W-:Y:S01]  /*16470*/  MOV R14, UR62 ;  /* 0x0000003e000e7c02 */ /* 0x000fe20008000f00 */
[----:B------:R-:W-:Y:S10]  /*16480*/  ENDCOLLECTIVE ;  /* 0x000000000000791b */ /* 0x000ff40003800000 */
.L_x_404:
[----:B------:R-:W-:Y:S05]  /*16490*/  BSYNC B1 ;  /* 0x0000000000017941 */ /* 0x000fea0003800000 */
.L_x_403:
[----:B------:R-:W-:Y:S05]  /*164a0*/  BRA `(.L_x_405) ;  /* 0xfffffff000507947 */ /* 0x000fea000383ffff */
.L_x_388:
[----:B0-----:R0:W1:Y:S02]  /*164b0*/  SYNCS.PHASECHK.TRANS64.TRYWAIT P1, [R12+URZ+0x10], R7 ;  /* 0x000010070c0075a7 */ /* 0x001064000802017f */
[----:B-1----:R-:W-:Y:S05]  /*164c0*/  @!P1 NANOSLEEP.SYNCS 0x989680 ;  /* 0x009896800000995d */ /* 0x002fea0003900000 */
[----:B------:R-:W1:Y:S02]  /*164d0*/  @!P1 SYNCS.PHASECHK.TRANS64 P1, [R12+URZ+0x10], R7 ;  /* 0x000010070c0095a7 */ /* 0x000e64000802007f */
[----:B-1----:R-:W-:Y:S05]  /*164e0*/  @!P1 BRA `(.L_x_388) ;  /* 0xfffffffc00f09947 */ /* 0x002fea000383ffff */
[----:B------:R-:W-:Y:S05]  /*164f0*/  BRA `(.L_x_406) ;  /* 0xfffffff000847947 */ /* 0x000fea000383ffff */
.L_x_397:
[----:B------:R-:W-:Y:S01]  /*16500*/  BSSY B0, `(.L_x_407) ;  /* 0x0000006000007945 */ /* 0x000fe20003800000 */
[----:B------:R-:W-:-:S07]  /*16510*/  IMAD.MOV.U32 R15, RZ, RZ, -0x1 ;  /* 0xffffffffff0f7424 */ /* 0x000fce00078e00ff */
[----:B------:R-:W-:Y:S05]  /*16520*/  WARPSYNC.COLLECTIVE R15, `(.L_x_408) ;  /* 0x000000000f0c7348 */ /* 0x000fea0003c00000 */
[----:B------:R-:W-:Y:S02]  /*16530*/  ELECT P6, UR62, PT ;  /* 0x00000000003e782f */ /* 0x000fe400038c0000 */
[----:B------:R-:W-:Y:S01]  /*16540*/  MOV R14, UR62 ;  /* 0x0000003e000e7c02 */ /* 0x000fe20008000f00 */
[----:B------:R-:W-:Y:S10]  /*16550*/  ENDCOLLECTIVE ;  /* 0x000000000000791b */ /* 0x000ff40003800000 */
.L_x_408:
[----:B------:R-:W-:Y:S05]  /*16560*/  BSYNC B0 ;  /* 0x0000000000007941 */ /* 0x000fea0003800000 */
.L_x_407:
[----:B------:R-:W-:Y:S05]  /*16570*/  BRA `(.L_x_409) ;  /* 0xfffffffc00147947 */ /* 0x000fea000383ffff */
.L_x_401:
[----:B0-----:R0:W1:Y:S02]  /*16580*/  SYNCS.PHASECHK.TRANS64.TRYWAIT P0, [R7+URZ], R4 ;  /* 0x00000004070075a7 */ /* 0x001064000800017f */
[----:B-1----:R-:W-:Y:S05]  /*16590*/  @!P0 NANOSLEEP.SYNCS 0x989680 ;  /* 0x009896800000895d */ /* 0x002fea0003900000 */
[----:B------:R-:W1:Y:S02]  /*165a0*/  @!P0 SYNCS.PHASECHK.TRANS64 P0, [R7+URZ], R4 ;  /* 0x00000004070085a7 */ /* 0x000e64000800007f */
[----:B-1----:R-:W-:Y:S05]  /*165b0*/  @!P0 BRA `(.L_x_401) ;  /* 0xfffffffc00f08947 */ /* 0x002fea000383ffff */
[----:B------:R-:W-:Y:S05]  /*165c0*/  BRA `(.L_x_410) ;  /* 0xfffffffc004c7947 */ /* 0x000fea000383ffff */
.L_x_411:
[----:B------:R-:W-:-:S00]  /*165d0*/  BRA `(.L_x_411) ;  /* 0xfffffffc00fc7947 */ /* 0x000fc0000383ffff */
[----:B------:R-:W-:-:S00]  /*165e0*/  NOP ;  /* 0x0000000000007918 */ /* 0x000fc00000000000 */
        /* <DEDUP_REMOVED lines=9> */
.L_x_412:


//--------------------- .nv.global.init           --------------------------
	.section	.nv.global.init,"aw",@progbits
.nv.global.init:
	.type		$str$22,@object
	.size		$str$22,($str$23 - $str$22)
$str$22:
        /*0000*/ 	.byte	0x6b, 0x5f, 0x74, 0x69, 0x6c, 0x65, 0x5f, 0x63, 0x6f, 0x75, 0x6e, 0x74, 0x20, 0x3e, 0x3d, 0x20
        /*0010*/ 	.byte	0x31, 0x00
	.type		$str$23,@object
	.size		$str$23,(__unnamed_1 - $str$23)
$str$23:
        /*0012*/ 	.byte	0x2f, 0x74, 0x6d, 0x70, 0x2f, 0x63, 0x75, 0x74, 0x6c, 0x61, 0x73, 0x73, 0x5f, 0x73, 0x77, 0x65
        /*0022*/ 	.byte	0x65, 0x70, 0x5f, 0x73, 0x72, 0x63, 0x2f, 0x69, 0x6e, 0x63, 0x6c, 0x75, 0x64, 0x65, 0x2f, 0x63
        /*0032*/ 	.byte	0x75, 0x74, 0x6c, 0x61, 0x73, 0x73, 0x2f, 0x67, 0x65, 0x6d, 0x6d, 0x2f, 0x63, 0x6f, 0x6c, 0x6c
        /*0042*/ 	.byte	0x65, 0x63, 0x74, 0x69, 0x76, 0x65, 0x2f, 0x73, 0x6d, 0x39, 0x30, 0x5f, 0x6d, 0x6d, 0x61, 0x5f
        /*0052*/ 	.byte	0x74, 0x6d, 0x61, 0x5f, 0x67, 0x6d, 0x6d, 0x61, 0x5f, 0x73, 0x73, 0x5f, 0x77, 0x61, 0x72, 0x70
        /*0062*/ 	.byte	0x73, 0x70, 0x65, 0x63, 0x69, 0x61, 0x6c, 0x69, 0x7a, 0x65, 0x64, 0x2e, 0x68, 0x70, 0x70, 0x00
	.type		__unnamed_1,@object
	.size		__unnamed_1,(.L_0 - __unnamed_1)
__unnamed_1:
        /*0072*/ 	.byte	0x76, 0x6f, 0x69, 0x64, 0x20, 0x63, 0x75, 0x74, 0x6c, 0x61, 0x73, 0x73, 0x3a, 0x3a, 0x67, 0x65
        /* <DEDUP_REMOVED lines=179> */
        /*0bb2*/ 	.byte	0x65, 0x3a, 0x3a, 0x69, 0x64, 0x65, 0x6e, 0x74, 0x69, 0x74, 0x79, 0x5d, 0x00
.L_0:


//--------------------- .nv.shared._ZN7cutlass13device_kernelINS_4gemm6kernel13GemmUniversalIN4cute5tupleIJiiiiEEENS1_10collective13CollectiveMmaINS1_34MainloopSm90TmaGmmaWarpSpecializedILi2ENS5_IJNS4_1CILi1EEESB_SB_EEENS1_35KernelTmaWarpSpecializedCooperativeEEENS5_IJNSA_ILi192EEENSA_ILi176EEENSA_ILi128EEEEEENS_6half_tENS5_IJlSB_lEEESJ_SK_NS4_8TiledMMAINS4_8MMA_AtomIJNS4_4SM904GMMA25MMA_64x16x16_F32F16F16_SSILNSO_5MajorE0ELSQ_0ELNSO_7ScaleInE1ELSR_1EEEEEENS4_6LayoutINS5_IJNSA_ILi2EEESB_SB_EEENS5_IJSB_NSA_ILi0EEESX_EEEEENS5_IJNS4_10UnderscoreES10_S10_EEEEENS4_13SM90_TMA_LOADENS4_14ComposedLayoutINS4_7SwizzleILi3ELi4ELi3EEENS4_18smem_ptr_flag_bitsILi16EEENSU_INS5_IJNSA_ILi8EEENSA_ILi64EEEEEENS5_IJS1A_SB_EEEEEEEvNS4_8identityES13_S1E_vS1F_EENS_8epilogue10collective6detail29Sm90TmaWarpSpecializedAdapterINS1I_15DefaultEpilogueISJ_SK_SK_NS1H_6thread17LinearCombinationISJ_Li1EffLNS1M_9ScaleType4KindE0ELNS_15FloatRoundStyleE2ESJ_EENS1_15EpilogueDefaultEEEEEvvEEEEvNT_6ParamsE --------------------------
	.section	.nv.shared._ZN7cutlass13device_kernelINS_4gemm6kernel13GemmUniversalIN4cute5tupleIJiiiiEEENS1_10collective13CollectiveMmaINS1_34MainloopSm90TmaGmmaWarpSpecializedILi2ENS5_IJNS4_1CILi1EEESB_SB_EEENS1_35KernelTmaWarpSpecializedCooperativeEEENS5_IJNSA_ILi192EEENSA_ILi176EEENSA_ILi128EEEEEENS_6half_tENS5_IJlSB_lEEESJ_SK_NS4_8TiledMMAINS4_8MMA_AtomIJNS4_4SM904GMMA25MMA_64x16x16_F32F16F16_SSILNSO_5MajorE0ELSQ_0ELNSO_7ScaleInE1ELSR_1EEEEEENS4_6LayoutINS5_IJNSA_ILi2EEESB_SB_EEENS5_IJSB_NSA_ILi0EEESX_EEEEENS5_IJNS4_10UnderscoreES10_S10_EEEEENS4_13SM90_TMA_LOADENS4_14ComposedLayoutINS4_7SwizzleILi3ELi4ELi3EEENS4_18smem_ptr_flag_bitsILi16EEENSU_INS5_IJNSA_ILi8EEENSA_ILi64EEEEEENS5_IJS1A_SB_EEEEEEEvNS4_8identityES13_S1E_vS1F_EENS_8epilogue10collective6detail29Sm90TmaWarpSpecializedAdapterINS1I_15DefaultEpilogueISJ_SK_SK_NS1H_6thread17LinearCombinationISJ_Li1EffLNS1M_9ScaleType4KindE0ELNS_15FloatRoundStyleE2ESJ_EENS1_15EpilogueDefaultEEEEEvvEEEEvNT_6ParamsE,"aw",@nobits
	.sectionflags	@""
	.align	16
	.zero		1024


//--------------------- .nv.shared.reserved.0     --------------------------
	.section	.nv.shared.reserved.0,"aw",@nobits
	.weak		__nv_reservedSMEM_offset_0_alias
	.size		__nv_reservedSMEM_offset_0_alias, 0, 0
	.other		__nv_reservedSMEM_offset_0_alias,@"STO_CUDA_RESERVED_SHARED STV_DEFAULT"
__nv_reservedSMEM_offset_0_alias:
	.zero		0


//--------------------- .nv.global                --------------------------
	.section	.nv.global,"aw",@nobits
.nv.global:
	.type		_ZN40_INTERNAL_6201a721_4_k_cu_1b1f6022_101164cute1_E,@object
	.size		_ZN40_INTERNAL_6201a721_4_k_cu_1b1f6022_101164cute1_E,(_ZN40_INTERNAL_6201a721_4_k_cu_1b1f6022_101164cuda3std3__45__cpo6cbeginE - _ZN40_INTERNAL_6201a721_4_k_cu_1b1f6022_101164cute1_E)
_ZN40_INTERNAL_6201a721_4_k_cu_1b1f6022_101164cute1_E:
	.zero		1
	.type		_ZN40_INTERNAL_6201a721_4_k_cu_1b1f6022_101164cuda3std3__45__cpo6cbeginE,@object
	.size		_ZN40_INTERNAL_6201a721_4_k_cu_1b1f6022_101164cuda3std3__45__cpo6cbeginE,(_ZN40_INTERNAL_6201a721_4_k_cu_1b1f6022_101164cuda3std3__48in_placeE - _ZN40_INTERNAL_6201a721_4_k_cu_1b1f6022_101164cuda3std3__45__cpo6cbeginE)
_ZN40_INTERNAL_6201a721_4_k_cu_1b1f6022_101164cuda3std3__45__cpo6cbeginE:
	.zero		1
	.type		_ZN40_INTERNAL_6201a721_4_k_cu_1b1f6022_101164cuda3std3__48in_placeE,@object
	.size		_ZN40_INTERNAL_6201a721_4_k_cu_1b1f6022_101164cuda3std3__48in_placeE,(_ZN40_INTERNAL_6201a721_4_k_cu_1b1f6022_101164cuda3std6ranges3__45__cpo9iter_moveE - _ZN40_INTERNAL_6201a721_4_k_cu_1b1f6022_101164cuda3std3__48in_placeE)
_ZN40_INTERNAL_6201a721_4_k_cu_1b1f6022_101164cuda3std3__48in_placeE:
	.zero		1
	.type		_ZN40_INTERNAL_6201a721_4_k_cu_1b1f6022_101164cuda3std6ranges3__45__cpo9iter_moveE,@object
	.size		_ZN40_INTERNAL_6201a721_4_k_cu_1b1f6022_101164cuda3std6ranges3__45__cpo9iter_moveE,(_ZN40_INTERNAL_6201a721_4_k_cu_1b1f6022_101164cuda3std3__45__cpo5beginE - _ZN40_INTERNAL_6201a721_4_k_cu_1b1f6022_101164cuda3std6ranges3__45__cpo9iter_moveE)
_ZN40_INTERNAL_6201a721_4_k_cu_1b1f6022_101164cuda3std6ranges3__45__cpo9iter_moveE:
	.zero		1
	.type		_ZN40_INTERNAL_6201a721_4_k_cu_1b1f6022_101164cuda3std3__45__cpo5beginE,@object
	.size		_ZN40_INTERNAL_6201a721_4_k_cu_1b1f6022_101164cuda3std3__45__cpo5beginE,(_ZN40_INTERNAL_6201a721_4_k_cu_1b1f6022_101164cuda3std3__442_GLOBAL__N__6201a721_4_k_cu_1b1f6022_101166ignoreE - _ZN40_INTERNAL_6201a721_4_k_cu_1b1f6022_101164cuda3std3__45__cpo5beginE)
_ZN40_INTERNAL_6201a721_4_k_cu_1b1f6022_101164cuda3std3__45__cpo5beginE:
	.zero		1
	.type		_ZN40_INTERNAL_6201a721_4_k_cu_1b1f6022_101164cuda3std3__442_GLOBAL__N__6201a721_4_k_cu_1b1f6022_101166ignoreE,@object
	.size		_ZN40_INTERNAL_6201a721_4_k_cu_1b1f6022_101164cuda3std3__442_GLOBAL__N__6201a721_4_k_cu_1b1f6022_101166ignoreE,(_ZN40_INTERNAL_6201a721_4_k_cu_1b1f6022_101164cute7productE - _ZN40_INTERNAL_6201a721_4_k_cu_1b1f6022_101164cuda3std3__442_GLOBAL__N__6201a721_4_k_cu_1b1f6022_101166ignoreE)
_ZN40_INTERNAL_6201a721_4_k_cu_1b1f6022_101164cuda3std3__442_GLOBAL__N__6201a721_4_k_cu_1b1f6022_101166ignoreE:
	.zero		1
	.type		_ZN40_INTERNAL_6201a721_4_k_cu_1b1f6022_101164cute7productE,@object
	.size		_ZN40_INTERNAL_6201a721_4_k_cu_1b1f6022_101164cute7productE,(_ZN40_INTERNAL_6201a721_4_k_cu_1b1f6022_101164cuda3std3__45__cpo3endE - _ZN40_INTERNAL_6201a721_4_k_cu_1b1f6022_101164cute7productE)
_ZN40_INTERNAL_6201a721_4_k_cu_1b1f6022_101164cute7productE:
	.zero		1
	.type		_ZN40_INTERNAL_6201a721_4_k_cu_1b1f6022_101164cuda3std3__45__cpo3endE,@object
	.size		_ZN40_INTERNAL_6201a721_4_k_cu_1b1f6022_101164cuda3std3__45__cpo3endE,(_ZN40_INTERNAL_6201a721_4_k_cu_1b1f6022_101164cuda3std3__419piecewise_constructE - _ZN40_INTERNAL_6201a721_4_k_cu_1b1f6022_101164cuda3std3__45__cpo3endE)
_ZN40_INTERNAL_6201a721_4_k_cu_1b1f6022_101164cuda3std3__45__cpo3endE:
	.zero		1
	.type		_ZN40_INTERNAL_6201a721_4_k_cu_1b1f6022_101164cuda3std3__419piecewise_constructE,@object
	.size		_ZN40_INTERNAL_6201a721_4_k_cu_1b1f6022_101164cuda3std3__419piecewise_constructE,(_ZN40_INTERNAL_6201a721_4_k_cu_1b1f6022_101164cuda3std3__45__cpo4cendE - _ZN40_INTERNAL_6201a721_4_k_cu_1b1f6022_101164cuda3std3__419piecewise_constructE)
_ZN40_INTERNAL_6201a721_4_k_cu_1b1f6022_101164cuda3std3__419piecewise_constructE:
	.zero		1
	.type		_ZN40_INTERNAL_6201a721_4_k_cu_1b1f6022_101164cuda3std3__45__cpo4cendE,@object
	.size		_ZN40_INTERNAL_6201a721_4_k_cu_1b1f6022_101164cuda3std3__45__cpo4cendE,(_ZN40_INTERNAL_6201a721_4_k_cu_1b1f6022_101164cuda3std6ranges3__45__cpo4swapE - _ZN40_INTERNAL_6201a721_4_k_cu_1b1f6022_101164cuda3std3__45__cpo4cendE)
_ZN40_INTERNAL_6201a721_4_k_cu_1b1f6022_101164cuda3std3__45__cpo4cendE:
	.zero		1
	.type		_ZN40_INTERNAL_6201a721_4_k_cu_1b1f6022_101164cuda3std6ranges3__45__cpo4swapE,@object
	.size		_ZN40_INTERNAL_6201a721_4_k_cu_1b1f6022_101164cuda3std6ranges3__45__cpo4swapE,(.L_8 - _ZN40_INTERNAL_6201a721_4_k_cu_1b1f6022_101164cuda3std6ranges3__45__cpo4swapE)
_ZN40_INTERNAL_6201a721_4_k_cu_1b1f6022_101164cuda3std6ranges3__45__cpo4swapE:
	.zero		1
.L_8:


//--------------------- .nv.constant0._ZN7cutlass13device_kernelINS_4gemm6kernel13GemmUniversalIN4cute5tupleIJiiiiEEENS1_10collective13CollectiveMmaINS1_34MainloopSm90TmaGmmaWarpSpecializedILi2ENS5_IJNS4_1CILi1EEESB_SB_EEENS1_35KernelTmaWarpSpecializedCooperativeEEENS5_IJNSA_ILi192EEENSA_ILi176EEENSA_ILi128EEEEEENS_6half_tENS5_IJlSB_lEEESJ_SK_NS4_8TiledMMAINS4_8MMA_AtomIJNS4_4SM904GMMA25MMA_64x16x16_F32F16F16_SSILNSO_5MajorE0ELSQ_0ELNSO_7ScaleInE1ELSR_1EEEEEENS4_6LayoutINS5_IJNSA_ILi2EEESB_SB_EEENS5_IJSB_NSA_ILi0EEESX_EEEEENS5_IJNS4_10UnderscoreES10_S10_EEEEENS4_13SM90_TMA_LOADENS4_14ComposedLayoutINS4_7SwizzleILi3ELi4ELi3EEENS4_18smem_ptr_flag_bitsILi16EEENSU_INS5_IJNSA_ILi8EEENSA_ILi64EEEEEENS5_IJS1A_SB_EEEEEEEvNS4_8identityES13_S1E_vS1F_EENS_8epilogue10collective6detail29Sm90TmaWarpSpecializedAdapterINS1I_15DefaultEpilogueISJ_SK_SK_NS1H_6thread17LinearCombinationISJ_Li1EffLNS1M_9ScaleType4KindE0ELNS_15FloatRoundStyleE2ESJ_EENS1_15EpilogueDefaultEEEEEvvEEEEvNT_6ParamsE --------------------------
	.section	.nv.constant0._ZN7cutlass13device_kernelINS_4gemm6kernel13GemmUniversalIN4cute5tupleIJiiiiEEENS1_10collective13CollectiveMmaINS1_34MainloopSm90TmaGmmaWarpSpecializedILi2ENS5_IJNS4_1CILi1EEESB_SB_EEENS1_35KernelTmaWarpSpecializedCooperativeEEENS5_IJNSA_ILi192EEENSA_ILi176EEENSA_ILi128EEEEEENS_6half_tENS5_IJlSB_lEEESJ_SK_NS4_8TiledMMAINS4_8MMA_AtomIJNS4_4SM904GMMA25MMA_64x16x16_F32F16F16_SSILNSO_5MajorE0ELSQ_0ELNSO_7ScaleInE1ELSR_1EEEEEENS4_6LayoutINS5_IJNSA_ILi2EEESB_SB_EEENS5_IJSB_NSA_ILi0EEESX_EEEEENS5_IJNS4_10UnderscoreES10_S10_EEEEENS4_13SM90_TMA_LOADENS4_14ComposedLayoutINS4_7SwizzleILi3ELi4ELi3EEENS4_18smem_ptr_flag_bitsILi16EEENSU_INS5_IJNSA_ILi8EEENSA_ILi64EEEEEENS5_IJS1A_SB_EEEEEEEvNS4_8identityES13_S1E_vS1F_EENS_8epilogue10collective6detail29Sm90TmaWarpSpecializedAdapterINS1I_15DefaultEpilogueISJ_SK_SK_NS1H_6thread17LinearCombinationISJ_Li1EffLNS1M_9ScaleType4KindE0ELNS_15FloatRoundStyleE2ESJ_EENS1_15EpilogueDefaultEEEEEvvEEEEvNT_6ParamsE,"a",@progbits
	.sectionflags	@""
	.align	4
.nv.constant0._ZN7cutlass13device_kernelINS_4gemm6kernel13GemmUniversalIN4cute5tupleIJiiiiEEENS1_10collective13CollectiveMmaINS1_34MainloopSm90TmaGmmaWarpSpecializedILi2ENS5_IJNS4_1CILi1EEESB_SB_EEENS1_35KernelTmaWarpSpecializedCooperativeEEENS5_IJNSA_ILi192EEENSA_ILi176EEENSA_ILi128EEEEEENS_6half_tENS5_IJlSB_lEEESJ_SK_NS4_8TiledMMAINS4_8MMA_AtomIJNS4_4SM904GMMA25MMA_64x16x16_F32F16F16_SSILNSO_5MajorE0ELSQ_0ELNSO_7ScaleInE1ELSR_1EEEEEENS4_6LayoutINS5_IJNSA_ILi2EEESB_SB_EEENS5_IJSB_NSA_ILi0EEESX_EEEEENS5_IJNS4_10UnderscoreES10_S10_EEEEENS4_13SM90_TMA_LOADENS4_14ComposedLayoutINS4_7SwizzleILi3ELi4ELi3EEENS4_18smem_ptr_flag_bitsILi16EEENSU_INS5_IJNSA_ILi8EEENSA_ILi64EEEEEENS5_IJS1A_SB_EEEEEEEvNS4_8identityES13_S1E_vS1F_EENS_8epilogue10collective6detail29Sm90TmaWarpSpecializedAdapterINS1I_15DefaultEpilogueISJ_SK_SK_NS1H_6thread17LinearCombinationISJ_Li1EffLNS1M_9ScaleType4KindE0ELNS_15FloatRoundStyleE2ESJ_EENS1_15EpilogueDefaultEEEEEvvEEEEvNT_6ParamsE:
	.zero		1664


//--------------------- SYMBOLS --------------------------

	.type		.nv.reservedSmem.offset0,@object
	.size		.nv.reservedSmem.offset0,0x4
	.type		__assertfail,@function
